//
// Generated by NVIDIA NVVM Compiler
//
// Compiler Build ID: CL-36424714
// Cuda compilation tools, release 13.0, V13.0.88
// Based on NVVM 20.0.0
//

.version 9.0
.target sm_100
.address_size 64

	// .globl	_Z12generate_mapP17curandStateXORWOWiPiii
.extern .func  (.param .b32 func_retval0) vprintf
(
	.param .b64 vprintf_param_0,
	.param .b64 vprintf_param_1
)
;
.global .align 4 .b8 precalc_xorwow_matrix[102400];
.global .align 4 .b8 precalc_xorwow_offset_matrix[102400];
.global .align 4 .b8 mrg32k3aM1[2304];
.global .align 4 .b8 mrg32k3aM2[2304];
.global .align 4 .b8 mrg32k3aM1SubSeq[2016];
.global .align 4 .b8 mrg32k3aM2SubSeq[2016];
.global .align 4 .b8 mrg32k3aM1Seq[2304];
.global .align 4 .b8 mrg32k3aM2Seq[2304];
.const .align 8 .b8 __cr_lgamma_table[72];
.global .align 1 .b8 $str[2] = {10};
.global .align 1 .b8 $str$1[2] = {46};
.global .align 1 .b8 $str$2[2] = {64};

.visible .entry _Z12generate_mapP17curandStateXORWOWiPiii(
	.param .u64 .ptr .align 1 _Z12generate_mapP17curandStateXORWOWiPiii_param_0,
	.param .u32 _Z12generate_mapP17curandStateXORWOWiPiii_param_1,
	.param .u64 .ptr .align 1 _Z12generate_mapP17curandStateXORWOWiPiii_param_2,
	.param .u32 _Z12generate_mapP17curandStateXORWOWiPiii_param_3,
	.param .u32 _Z12generate_mapP17curandStateXORWOWiPiii_param_4
)
{
	.reg .pred 	%p<42>;
	.reg .b32 	%r<239>;
	.reg .b32 	%f<22>;
	.reg .b64 	%rd<69>;

	ld.param.u64 	%rd12, [_Z12generate_mapP17curandStateXORWOWiPiii_param_0];
	ld.param.u64 	%rd13, [_Z12generate_mapP17curandStateXORWOWiPiii_param_2];
	ld.param.u32 	%r40, [_Z12generate_mapP17curandStateXORWOWiPiii_param_3];
	ld.param.u32 	%r41, [_Z12generate_mapP17curandStateXORWOWiPiii_param_4];
	cvta.to.global.u64 	%rd1, %rd13;
	mul.lo.s32 	%r1, %r41, %r40;
	setp.lt.s32 	%p1, %r1, 1;
	@%p1 bra 	$L__BB0_67;
	cvta.to.global.u64 	%rd14, %rd12;
	mov.u32 	%r43, %tid.x;
	mul.wide.u32 	%rd15, %r43, 48;
	add.s64 	%rd2, %rd14, %rd15;
	and.b32  	%r2, %r1, 3;
	setp.lt.u32 	%p2, %r1, 4;
	mov.b32 	%r227, 0;
	@%p2 bra 	$L__BB0_5;
	and.b32  	%r227, %r1, 2147483644;
	neg.s32 	%r228, %r227;
	add.s64 	%rd67, %rd1, 8;
$L__BB0_3:
	.pragma "nounroll";
	ld.global.v2.u32 	{%r44, %r45}, [%rd2];
	ld.global.v2.u32 	{%r46, %r47}, [%rd2+8];
	ld.global.v2.u32 	{%r48, %r49}, [%rd2+16];
	shr.u32 	%r50, %r45, 2;
	xor.b32  	%r51, %r50, %r45;
	shl.b32 	%r52, %r49, 4;
	shl.b32 	%r53, %r51, 1;
	xor.b32  	%r54, %r52, %r53;
	xor.b32  	%r55, %r54, %r49;
	xor.b32  	%r56, %r55, %r51;
	add.s32 	%r57, %r44, 362437;
	add.s32 	%r58, %r56, %r57;
	cvt.rn.f32.u32 	%f1, %r58;
	fma.rn.f32 	%f2, %f1, 0f2F800000, 0f2F000000;
	st.global.v2.u32 	[%rd2], {%r57, %r46};
	st.global.v2.u32 	[%rd2+8], {%r47, %r48};
	st.global.v2.u32 	[%rd2+16], {%r49, %r56};
	mul.f32 	%f3, %f2, 0f42C80000;
	cvt.rzi.s32.f32 	%r59, %f3;
	setp.gt.s32 	%p3, %r59, 44;
	@%p3 bra 	$L__BB0_68;
	mov.b32 	%r61, 1;
	st.global.u32 	[%rd67+-8], %r61;
	bra.uni 	$L__BB0_69;
$L__BB0_5:
	setp.eq.s32 	%p8, %r2, 0;
	@%p8 bra 	$L__BB0_18;
	setp.eq.s32 	%p9, %r2, 1;
	@%p9 bra 	$L__BB0_14;
	ld.global.v2.u32 	{%r116, %r117}, [%rd2];
	ld.global.v2.u32 	{%r118, %r119}, [%rd2+8];
	ld.global.v2.u32 	{%r120, %r121}, [%rd2+16];
	shr.u32 	%r122, %r117, 2;
	xor.b32  	%r123, %r122, %r117;
	shl.b32 	%r124, %r121, 4;
	shl.b32 	%r125, %r123, 1;
	xor.b32  	%r126, %r124, %r125;
	xor.b32  	%r127, %r126, %r121;
	xor.b32  	%r128, %r127, %r123;
	add.s32 	%r129, %r116, 362437;
	add.s32 	%r130, %r128, %r129;
	cvt.rn.f32.u32 	%f13, %r130;
	fma.rn.f32 	%f14, %f13, 0f2F800000, 0f2F000000;
	st.global.v2.u32 	[%rd2], {%r129, %r118};
	st.global.v2.u32 	[%rd2+8], {%r119, %r120};
	st.global.v2.u32 	[%rd2+16], {%r121, %r128};
	mul.f32 	%f15, %f14, 0f42C80000;
	cvt.rzi.s32.f32 	%r131, %f15;
	setp.lt.s32 	%p10, %r131, 45;
	mul.wide.u32 	%rd16, %r227, 4;
	add.s64 	%rd4, %rd1, %rd16;
	@%p10 bra 	$L__BB0_9;
	mov.b32 	%r132, 0;
	st.global.u32 	[%rd4], %r132;
	bra.uni 	$L__BB0_10;
$L__BB0_9:
	mov.b32 	%r133, 1;
	st.global.u32 	[%rd4], %r133;
$L__BB0_10:
	ld.global.v2.u32 	{%r134, %r135}, [%rd2];
	ld.global.v2.u32 	{%r136, %r137}, [%rd2+8];
	ld.global.v2.u32 	{%r138, %r139}, [%rd2+16];
	shr.u32 	%r140, %r135, 2;
	xor.b32  	%r141, %r140, %r135;
	shl.b32 	%r142, %r139, 4;
	shl.b32 	%r143, %r141, 1;
	xor.b32  	%r144, %r142, %r143;
	xor.b32  	%r145, %r144, %r139;
	xor.b32  	%r146, %r145, %r141;
	add.s32 	%r147, %r134, 362437;
	add.s32 	%r148, %r146, %r147;
	cvt.rn.f32.u32 	%f16, %r148;
	fma.rn.f32 	%f17, %f16, 0f2F800000, 0f2F000000;
	st.global.v2.u32 	[%rd2], {%r147, %r136};
	st.global.v2.u32 	[%rd2+8], {%r137, %r138};
	st.global.v2.u32 	[%rd2+16], {%r139, %r146};
	mul.f32 	%f18, %f17, 0f42C80000;
	cvt.rzi.s32.f32 	%r149, %f18;
	setp.lt.s32 	%p11, %r149, 45;
	@%p11 bra 	$L__BB0_12;
	mov.b32 	%r150, 0;
	st.global.u32 	[%rd4+4], %r150;
	bra.uni 	$L__BB0_13;
$L__BB0_12:
	mov.b32 	%r151, 1;
	st.global.u32 	[%rd4+4], %r151;
$L__BB0_13:
	add.s32 	%r227, %r227, 2;
$L__BB0_14:
	and.b32  	%r152, %r1, 1;
	setp.eq.b32 	%p12, %r152, 1;
	not.pred 	%p13, %p12;
	@%p13 bra 	$L__BB0_18;
	ld.global.v2.u32 	{%r153, %r154}, [%rd2];
	ld.global.v2.u32 	{%r155, %r156}, [%rd2+8];
	ld.global.v2.u32 	{%r157, %r158}, [%rd2+16];
	shr.u32 	%r159, %r154, 2;
	xor.b32  	%r160, %r159, %r154;
	shl.b32 	%r161, %r158, 4;
	shl.b32 	%r162, %r160, 1;
	xor.b32  	%r163, %r161, %r162;
	xor.b32  	%r164, %r163, %r158;
	xor.b32  	%r165, %r164, %r160;
	add.s32 	%r166, %r153, 362437;
	add.s32 	%r167, %r165, %r166;
	cvt.rn.f32.u32 	%f19, %r167;
	fma.rn.f32 	%f20, %f19, 0f2F800000, 0f2F000000;
	st.global.v2.u32 	[%rd2], {%r166, %r155};
	st.global.v2.u32 	[%rd2+8], {%r156, %r157};
	st.global.v2.u32 	[%rd2+16], {%r158, %r165};
	mul.f32 	%f21, %f20, 0f42C80000;
	cvt.rzi.s32.f32 	%r168, %f21;
	setp.lt.s32 	%p14, %r168, 45;
	@%p14 bra 	$L__BB0_17;
	mul.wide.u32 	%rd17, %r227, 4;
	add.s64 	%rd18, %rd1, %rd17;
	mov.b32 	%r169, 0;
	st.global.u32 	[%rd18], %r169;
	bra.uni 	$L__BB0_18;
$L__BB0_17:
	mul.wide.u32 	%rd19, %r227, 4;
	add.s64 	%rd20, %rd1, %rd19;
	mov.b32 	%r170, 1;
	st.global.u32 	[%rd20], %r170;
$L__BB0_18:
	setp.lt.u32 	%p15, %r1, 4;
	mov.b32 	%r234, 0;
	@%p15 bra 	$L__BB0_45;
	and.b32  	%r234, %r1, 2147483644;
	add.s64 	%rd68, %rd1, 8;
	mov.b32 	%r229, 0;
	mov.u64 	%rd21, $str;
	mov.u64 	%rd23, $str$1;
	mov.u64 	%rd25, $str$2;
$L__BB0_20:
	.pragma "nounroll";
	rem.s32 	%r173, %r229, %r40;
	setp.ne.s32 	%p16, %r173, 0;
	@%p16 bra 	$L__BB0_22;
	cvta.global.u64 	%rd22, %rd21;
	{ // callseq 0, 0
	.param .b64 param0;
	st.param.b64 	[param0], %rd22;
	.param .b64 param1;
	st.param.b64 	[param1], 0;
	.param .b32 retval0;
	call.uni (retval0), 
	vprintf, 
	(
	param0, 
	param1
	);
	ld.param.b32 	%r174, [retval0];
	} // callseq 0
$L__BB0_22:
	ld.global.u32 	%r230, [%rd68+-8];
	setp.ne.s32 	%p17, %r230, 0;
	@%p17 bra 	$L__BB0_24;
	cvta.global.u64 	%rd24, %rd23;
	{ // callseq 1, 0
	.param .b64 param0;
	st.param.b64 	[param0], %rd24;
	.param .b64 param1;
	st.param.b64 	[param1], 0;
	.param .b32 retval0;
	call.uni (retval0), 
	vprintf, 
	(
	param0, 
	param1
	);
	ld.param.b32 	%r176, [retval0];
	} // callseq 1
	ld.global.u32 	%r230, [%rd68+-8];
$L__BB0_24:
	setp.ne.s32 	%p18, %r230, 1;
	@%p18 bra 	$L__BB0_26;
	cvta.global.u64 	%rd26, %rd25;
	{ // callseq 2, 0
	.param .b64 param0;
	st.param.b64 	[param0], %rd26;
	.param .b64 param1;
	st.param.b64 	[param1], 0;
	.param .b32 retval0;
	call.uni (retval0), 
	vprintf, 
	(
	param0, 
	param1
	);
	ld.param.b32 	%r178, [retval0];
	} // callseq 2
$L__BB0_26:
	add.s32 	%r15, %r229, 1;
	rem.s32 	%r180, %r15, %r40;
	setp.ne.s32 	%p19, %r180, 0;
	@%p19 bra 	$L__BB0_28;
	cvta.global.u64 	%rd28, %rd21;
	{ // callseq 3, 0
	.param .b64 param0;
	st.param.b64 	[param0], %rd28;
	.param .b64 param1;
	st.param.b64 	[param1], 0;
	.param .b32 retval0;
	call.uni (retval0), 
	vprintf, 
	(
	param0, 
	param1
	);
	ld.param.b32 	%r181, [retval0];
	} // callseq 3
$L__BB0_28:
	ld.global.u32 	%r231, [%rd68+-4];
	setp.ne.s32 	%p20, %r231, 0;
	@%p20 bra 	$L__BB0_30;
	cvta.global.u64 	%rd30, %rd23;
	{ // callseq 4, 0
	.param .b64 param0;
	st.param.b64 	[param0], %rd30;
	.param .b64 param1;
	st.param.b64 	[param1], 0;
	.param .b32 retval0;
	call.uni (retval0), 
	vprintf, 
	(
	param0, 
	param1
	);
	ld.param.b32 	%r183, [retval0];
	} // callseq 4
	ld.global.u32 	%r231, [%rd68+-4];
$L__BB0_30:
	setp.ne.s32 	%p21, %r231, 1;
	@%p21 bra 	$L__BB0_32;
	cvta.global.u64 	%rd32, %rd25;
	{ // callseq 5, 0
	.param .b64 param0;
	st.param.b64 	[param0], %rd32;
	.param .b64 param1;
	st.param.b64 	[param1], 0;
	.param .b32 retval0;
	call.uni (retval0), 
	vprintf, 
	(
	param0, 
	param1
	);
	ld.param.b32 	%r185, [retval0];
	} // callseq 5
$L__BB0_32:
	add.s32 	%r19, %r15, 1;
	rem.s32 	%r187, %r19, %r40;
	setp.ne.s32 	%p22, %r187, 0;
	@%p22 bra 	$L__BB0_34;
	cvta.global.u64 	%rd34, %rd21;
	{ // callseq 6, 0
	.param .b64 param0;
	st.param.b64 	[param0], %rd34;
	.param .b64 param1;
	st.param.b64 	[param1], 0;
	.param .b32 retval0;
	call.uni (retval0), 
	vprintf, 
	(
	param0, 
	param1
	);
	ld.param.b32 	%r188, [retval0];
	} // callseq 6
$L__BB0_34:
	ld.global.u32 	%r232, [%rd68];
	setp.ne.s32 	%p23, %r232, 0;
	@%p23 bra 	$L__BB0_36;
	cvta.global.u64 	%rd36, %rd23;
	{ // callseq 7, 0
	.param .b64 param0;
	st.param.b64 	[param0], %rd36;
	.param .b64 param1;
	st.param.b64 	[param1], 0;
	.param .b32 retval0;
	call.uni (retval0), 
	vprintf, 
	(
	param0, 
	param1
	);
	ld.param.b32 	%r190, [retval0];
	} // callseq 7
	ld.global.u32 	%r232, [%rd68];
$L__BB0_36:
	setp.ne.s32 	%p24, %r232, 1;
	@%p24 bra 	$L__BB0_38;
	cvta.global.u64 	%rd38, %rd25;
	{ // callseq 8, 0
	.param .b64 param0;
	st.param.b64 	[param0], %rd38;
	.param .b64 param1;
	st.param.b64 	[param1], 0;
	.param .b32 retval0;
	call.uni (retval0), 
	vprintf, 
	(
	param0, 
	param1
	);
	ld.param.b32 	%r192, [retval0];
	} // callseq 8
$L__BB0_38:
	add.s32 	%r23, %r19, 1;
	rem.s32 	%r194, %r23, %r40;
	setp.ne.s32 	%p25, %r194, 0;
	@%p25 bra 	$L__BB0_40;
	cvta.global.u64 	%rd40, %rd21;
	{ // callseq 9, 0
	.param .b64 param0;
	st.param.b64 	[param0], %rd40;
	.param .b64 param1;
	st.param.b64 	[param1], 0;
	.param .b32 retval0;
	call.uni (retval0), 
	vprintf, 
	(
	param0, 
	param1
	);
	ld.param.b32 	%r195, [retval0];
	} // callseq 9
$L__BB0_40:
	ld.global.u32 	%r233, [%rd68+4];
	setp.ne.s32 	%p26, %r233, 0;
	@%p26 bra 	$L__BB0_42;
	cvta.global.u64 	%rd42, %rd23;
	{ // callseq 10, 0
	.param .b64 param0;
	st.param.b64 	[param0], %rd42;
	.param .b64 param1;
	st.param.b64 	[param1], 0;
	.param .b32 retval0;
	call.uni (retval0), 
	vprintf, 
	(
	param0, 
	param1
	);
	ld.param.b32 	%r197, [retval0];
	} // callseq 10
	ld.global.u32 	%r233, [%rd68+4];
$L__BB0_42:
	setp.ne.s32 	%p27, %r233, 1;
	@%p27 bra 	$L__BB0_44;
	cvta.global.u64 	%rd44, %rd25;
	{ // callseq 11, 0
	.param .b64 param0;
	st.param.b64 	[param0], %rd44;
	.param .b64 param1;
	st.param.b64 	[param1], 0;
	.param .b32 retval0;
	call.uni (retval0), 
	vprintf, 
	(
	param0, 
	param1
	);
	ld.param.b32 	%r199, [retval0];
	} // callseq 11
$L__BB0_44:
	add.s64 	%rd68, %rd68, 16;
	add.s32 	%r229, %r23, 1;
	setp.ne.s32 	%p28, %r229, %r234;
	@%p28 bra 	$L__BB0_20;
$L__BB0_45:
	setp.eq.s32 	%p29, %r2, 0;
	@%p29 bra 	$L__BB0_67;
	setp.eq.s32 	%p30, %r2, 1;
	@%p30 bra 	$L__BB0_60;
	rem.s32 	%r201, %r234, %r40;
	setp.ne.s32 	%p31, %r201, 0;
	@%p31 bra 	$L__BB0_49;
	mov.u64 	%rd45, $str;
	cvta.global.u64 	%rd46, %rd45;
	{ // callseq 12, 0
	.param .b64 param0;
	st.param.b64 	[param0], %rd46;
	.param .b64 param1;
	st.param.b64 	[param1], 0;
	.param .b32 retval0;
	call.uni (retval0), 
	vprintf, 
	(
	param0, 
	param1
	);
	ld.param.b32 	%r202, [retval0];
	} // callseq 12
$L__BB0_49:
	mul.wide.u32 	%rd47, %r234, 4;
	add.s64 	%rd10, %rd1, %rd47;
	ld.global.u32 	%r235, [%rd10];
	setp.ne.s32 	%p32, %r235, 0;
	@%p32 bra 	$L__BB0_51;
	mov.u64 	%rd48, $str$1;
	cvta.global.u64 	%rd49, %rd48;
	{ // callseq 13, 0
	.param .b64 param0;
	st.param.b64 	[param0], %rd49;
	.param .b64 param1;
	st.param.b64 	[param1], 0;
	.param .b32 retval0;
	call.uni (retval0), 
	vprintf, 
	(
	param0, 
	param1
	);
	ld.param.b32 	%r204, [retval0];
	} // callseq 13
	ld.global.u32 	%r235, [%rd10];
$L__BB0_51:
	setp.ne.s32 	%p33, %r235, 1;
	@%p33 bra 	$L__BB0_53;
	mov.u64 	%rd50, $str$2;
	cvta.global.u64 	%rd51, %rd50;
	{ // callseq 14, 0
	.param .b64 param0;
	st.param.b64 	[param0], %rd51;
	.param .b64 param1;
	st.param.b64 	[param1], 0;
	.param .b32 retval0;
	call.uni (retval0), 
	vprintf, 
	(
	param0, 
	param1
	);
	ld.param.b32 	%r206, [retval0];
	} // callseq 14
$L__BB0_53:
	add.s32 	%r208, %r234, 1;
	rem.s32 	%r209, %r208, %r40;
	setp.ne.s32 	%p34, %r209, 0;
	@%p34 bra 	$L__BB0_55;
	mov.u64 	%rd52, $str;
	cvta.global.u64 	%rd53, %rd52;
	{ // callseq 15, 0
	.param .b64 param0;
	st.param.b64 	[param0], %rd53;
	.param .b64 param1;
	st.param.b64 	[param1], 0;
	.param .b32 retval0;
	call.uni (retval0), 
	vprintf, 
	(
	param0, 
	param1
	);
	ld.param.b32 	%r210, [retval0];
	} // callseq 15
$L__BB0_55:
	ld.global.u32 	%r236, [%rd10+4];
	setp.ne.s32 	%p35, %r236, 0;
	@%p35 bra 	$L__BB0_57;
	mov.u64 	%rd54, $str$1;
	cvta.global.u64 	%rd55, %rd54;
	{ // callseq 16, 0
	.param .b64 param0;
	st.param.b64 	[param0], %rd55;
	.param .b64 param1;
	st.param.b64 	[param1], 0;
	.param .b32 retval0;
	call.uni (retval0), 
	vprintf, 
	(
	param0, 
	param1
	);
	ld.param.b32 	%r212, [retval0];
	} // callseq 16
	ld.global.u32 	%r236, [%rd10+4];
$L__BB0_57:
	setp.ne.s32 	%p36, %r236, 1;
	@%p36 bra 	$L__BB0_59;
	mov.u64 	%rd56, $str$2;
	cvta.global.u64 	%rd57, %rd56;
	{ // callseq 17, 0
	.param .b64 param0;
	st.param.b64 	[param0], %rd57;
	.param .b64 param1;
	st.param.b64 	[param1], 0;
	.param .b32 retval0;
	call.uni (retval0), 
	vprintf, 
	(
	param0, 
	param1
	);
	ld.param.b32 	%r214, [retval0];
	} // callseq 17
$L__BB0_59:
	add.s32 	%r234, %r234, 2;
$L__BB0_60:
	and.b32  	%r216, %r1, 1;
	setp.eq.b32 	%p37, %r216, 1;
	not.pred 	%p38, %p37;
	@%p38 bra 	$L__BB0_67;
	rem.s32 	%r217, %r234, %r40;
	setp.ne.s32 	%p39, %r217, 0;
	@%p39 bra 	$L__BB0_63;
	mov.u64 	%rd58, $str;
	cvta.global.u64 	%rd59, %rd58;
	{ // callseq 18, 0
	.param .b64 param0;
	st.param.b64 	[param0], %rd59;
	.param .b64 param1;
	st.param.b64 	[param1], 0;
	.param .b32 retval0;
	call.uni (retval0), 
	vprintf, 
	(
	param0, 
	param1
	);
	ld.param.b32 	%r218, [retval0];
	} // callseq 18
$L__BB0_63:
	mul.wide.u32 	%rd60, %r234, 4;
	add.s64 	%rd11, %rd1, %rd60;
	ld.global.u32 	%r238, [%rd11];
	setp.ne.s32 	%p40, %r238, 0;
	@%p40 bra 	$L__BB0_65;
	mov.u64 	%rd61, $str$1;
	cvta.global.u64 	%rd62, %rd61;
	{ // callseq 19, 0
	.param .b64 param0;
	st.param.b64 	[param0], %rd62;
	.param .b64 param1;
	st.param.b64 	[param1], 0;
	.param .b32 retval0;
	call.uni (retval0), 
	vprintf, 
	(
	param0, 
	param1
	);
	ld.param.b32 	%r220, [retval0];
	} // callseq 19
	ld.global.u32 	%r238, [%rd11];
$L__BB0_65:
	setp.ne.s32 	%p41, %r238, 1;
	@%p41 bra 	$L__BB0_67;
	mov.u64 	%rd63, $str$2;
	cvta.global.u64 	%rd64, %rd63;
	{ // callseq 20, 0
	.param .b64 param0;
	st.param.b64 	[param0], %rd64;
	.param .b64 param1;
	st.param.b64 	[param1], 0;
	.param .b32 retval0;
	call.uni (retval0), 
	vprintf, 
	(
	param0, 
	param1
	);
	ld.param.b32 	%r222, [retval0];
	} // callseq 20
$L__BB0_67:
	mov.u64 	%rd65, $str;
	cvta.global.u64 	%rd66, %rd65;
	{ // callseq 21, 0
	.param .b64 param0;
	st.param.b64 	[param0], %rd66;
	.param .b64 param1;
	st.param.b64 	[param1], 0;
	.param .b32 retval0;
	call.uni (retval0), 
	vprintf, 
	(
	param0, 
	param1
	);
	ld.param.b32 	%r224, [retval0];
	} // callseq 21
	ret;
$L__BB0_68:
	mov.b32 	%r60, 0;
	st.global.u32 	[%rd67+-8], %r60;
$L__BB0_69:
	ld.global.v2.u32 	{%r62, %r63}, [%rd2];
	ld.global.v2.u32 	{%r64, %r65}, [%rd2+8];
	ld.global.v2.u32 	{%r66, %r67}, [%rd2+16];
	shr.u32 	%r68, %r63, 2;
	xor.b32  	%r69, %r68, %r63;
	shl.b32 	%r70, %r67, 4;
	shl.b32 	%r71, %r69, 1;
	xor.b32  	%r72, %r70, %r71;
	xor.b32  	%r73, %r72, %r67;
	xor.b32  	%r74, %r73, %r69;
	add.s32 	%r75, %r62, 362437;
	add.s32 	%r76, %r74, %r75;
	cvt.rn.f32.u32 	%f4, %r76;
	fma.rn.f32 	%f5, %f4, 0f2F800000, 0f2F000000;
	st.global.v2.u32 	[%rd2], {%r75, %r64};
	st.global.v2.u32 	[%rd2+8], {%r65, %r66};
	st.global.v2.u32 	[%rd2+16], {%r67, %r74};
	mul.f32 	%f6, %f5, 0f42C80000;
	cvt.rzi.s32.f32 	%r77, %f6;
	setp.lt.s32 	%p4, %r77, 45;
	@%p4 bra 	$L__BB0_71;
	mov.b32 	%r78, 0;
	st.global.u32 	[%rd67+-4], %r78;
	bra.uni 	$L__BB0_72;
$L__BB0_71:
	mov.b32 	%r79, 1;
	st.global.u32 	[%rd67+-4], %r79;
$L__BB0_72:
	ld.global.v2.u32 	{%r80, %r81}, [%rd2];
	ld.global.v2.u32 	{%r82, %r83}, [%rd2+8];
	ld.global.v2.u32 	{%r84, %r85}, [%rd2+16];
	shr.u32 	%r86, %r81, 2;
	xor.b32  	%r87, %r86, %r81;
	shl.b32 	%r88, %r85, 4;
	shl.b32 	%r89, %r87, 1;
	xor.b32  	%r90, %r88, %r89;
	xor.b32  	%r91, %r90, %r85;
	xor.b32  	%r92, %r91, %r87;
	add.s32 	%r93, %r80, 362437;
	add.s32 	%r94, %r92, %r93;
	cvt.rn.f32.u32 	%f7, %r94;
	fma.rn.f32 	%f8, %f7, 0f2F800000, 0f2F000000;
	st.global.v2.u32 	[%rd2], {%r93, %r82};
	st.global.v2.u32 	[%rd2+8], {%r83, %r84};
	st.global.v2.u32 	[%rd2+16], {%r85, %r92};
	mul.f32 	%f9, %f8, 0f42C80000;
	cvt.rzi.s32.f32 	%r95, %f9;
	setp.lt.s32 	%p5, %r95, 45;
	@%p5 bra 	$L__BB0_74;
	mov.b32 	%r96, 0;
	st.global.u32 	[%rd67], %r96;
	bra.uni 	$L__BB0_75;
$L__BB0_74:
	mov.b32 	%r97, 1;
	st.global.u32 	[%rd67], %r97;
$L__BB0_75:
	ld.global.v2.u32 	{%r98, %r99}, [%rd2];
	ld.global.v2.u32 	{%r100, %r101}, [%rd2+8];
	ld.global.v2.u32 	{%r102, %r103}, [%rd2+16];
	shr.u32 	%r104, %r99, 2;
	xor.b32  	%r105, %r104, %r99;
	shl.b32 	%r106, %r103, 4;
	shl.b32 	%r107, %r105, 1;
	xor.b32  	%r108, %r106, %r107;
	xor.b32  	%r109, %r108, %r103;
	xor.b32  	%r110, %r109, %r105;
	add.s32 	%r111, %r98, 362437;
	add.s32 	%r112, %r110, %r111;
	cvt.rn.f32.u32 	%f10, %r112;
	fma.rn.f32 	%f11, %f10, 0f2F800000, 0f2F000000;
	st.global.v2.u32 	[%rd2], {%r111, %r100};
	st.global.v2.u32 	[%rd2+8], {%r101, %r102};
	st.global.v2.u32 	[%rd2+16], {%r103, %r110};
	mul.f32 	%f12, %f11, 0f42C80000;
	cvt.rzi.s32.f32 	%r113, %f12;
	setp.lt.s32 	%p6, %r113, 45;
	@%p6 bra 	$L__BB0_77;
	mov.b32 	%r114, 0;
	st.global.u32 	[%rd67+4], %r114;
	bra.uni 	$L__BB0_78;
$L__BB0_77:
	mov.b32 	%r115, 1;
	st.global.u32 	[%rd67+4], %r115;
$L__BB0_78:
	add.s32 	%r228, %r228, 4;
	add.s64 	%rd67, %rd67, 16;
	setp.eq.s32 	%p7, %r228, 0;
	@%p7 bra 	$L__BB0_5;
	bra.uni 	$L__BB0_3;

}
	// .globl	_Z16setup_rnd_kernelP17curandStateXORWOWm
.visible .entry _Z16setup_rnd_kernelP17curandStateXORWOWm(
	.param .u64 .ptr .align 1 _Z16setup_rnd_kernelP17curandStateXORWOWm_param_0,
	.param .u64 _Z16setup_rnd_kernelP17curandStateXORWOWm_param_1
)
{
	.reg .pred 	%p<24>;
	.reg .b32 	%r<413>;
	.reg .b64 	%rd<19>;

	ld.param.u64 	%rd8, [_Z16setup_rnd_kernelP17curandStateXORWOWm_param_0];
	ld.param.u64 	%rd9, [_Z16setup_rnd_kernelP17curandStateXORWOWm_param_1];
	cvta.to.global.u64 	%rd10, %rd8;
	mov.u32 	%r182, %ctaid.x;
	mov.u32 	%r183, %ntid.x;
	mov.u32 	%r184, %tid.x;
	mad.lo.s32 	%r185, %r182, %r183, %r184;
	cvt.s64.s32 	%rd18, %r185;
	mul.wide.s32 	%rd11, %r185, 48;
	add.s64 	%rd2, %rd10, %rd11;
	cvt.u32.u64 	%r186, %rd9;
	xor.b32  	%r187, %r186, -1429050551;
	mul.lo.s32 	%r188, %r187, 1099087573;
	{ .reg .b32 tmp; mov.b64 {tmp, %r189}, %rd9; }
	xor.b32  	%r190, %r189, -136515619;
	mul.lo.s32 	%r191, %r190, -1703105765;
	add.s32 	%r192, %r188, %r191;
	add.s32 	%r193, %r192, 6615241;
	add.s32 	%r194, %r188, 123456789;
	st.global.v2.u32 	[%rd2], {%r193, %r194};
	xor.b32  	%r195, %r188, 362436069;
	add.s32 	%r196, %r191, 521288629;
	st.global.v2.u32 	[%rd2+8], {%r195, %r196};
	xor.b32  	%r197, %r191, 88675123;
	add.s32 	%r198, %r188, 5783321;
	st.global.v2.u32 	[%rd2+16], {%r197, %r198};
	setp.eq.s32 	%p1, %r185, 0;
	@%p1 bra 	$L__BB1_42;
	mov.b32 	%r319, 0;
$L__BB1_2:
	and.b64  	%rd4, %rd18, 3;
	setp.eq.s64 	%p2, %rd4, 0;
	@%p2 bra 	$L__BB1_41;
	mul.wide.u32 	%rd12, %r319, 3200;
	mov.u64 	%rd13, precalc_xorwow_matrix;
	add.s64 	%rd5, %rd13, %rd12;
	cvt.u32.u64 	%r2, %rd4;
	mov.b32 	%r320, 0;
$L__BB1_4:
	mov.b32 	%r333, 0;
	mov.u32 	%r334, %r333;
	mov.u32 	%r335, %r333;
	mov.u32 	%r336, %r333;
	mov.u32 	%r337, %r333;
	mov.u32 	%r326, %r333;
$L__BB1_5:
	mul.wide.u32 	%rd14, %r326, 4;
	add.s64 	%rd15, %rd2, %rd14;
	ld.global.u32 	%r10, [%rd15+4];
	shl.b32 	%r11, %r326, 5;
	mov.b32 	%r332, 0;
$L__BB1_6:
	.pragma "nounroll";
	shr.u32 	%r203, %r10, %r332;
	and.b32  	%r204, %r203, 1;
	setp.eq.b32 	%p3, %r204, 1;
	not.pred 	%p4, %p3;
	add.s32 	%r205, %r11, %r332;
	mul.lo.s32 	%r206, %r205, 5;
	mul.wide.u32 	%rd16, %r206, 4;
	add.s64 	%rd6, %rd5, %rd16;
	@%p4 bra 	$L__BB1_8;
	ld.global.u32 	%r207, [%rd6];
	xor.b32  	%r337, %r337, %r207;
	ld.global.u32 	%r208, [%rd6+4];
	xor.b32  	%r336, %r336, %r208;
	ld.global.u32 	%r209, [%rd6+8];
	xor.b32  	%r335, %r335, %r209;
	ld.global.u32 	%r210, [%rd6+12];
	xor.b32  	%r334, %r334, %r210;
	ld.global.u32 	%r211, [%rd6+16];
	xor.b32  	%r333, %r333, %r211;
$L__BB1_8:
	and.b32  	%r213, %r203, 2;
	setp.eq.s32 	%p5, %r213, 0;
	@%p5 bra 	$L__BB1_10;
	ld.global.u32 	%r214, [%rd6+20];
	xor.b32  	%r337, %r337, %r214;
	ld.global.u32 	%r215, [%rd6+24];
	xor.b32  	%r336, %r336, %r215;
	ld.global.u32 	%r216, [%rd6+28];
	xor.b32  	%r335, %r335, %r216;
	ld.global.u32 	%r217, [%rd6+32];
	xor.b32  	%r334, %r334, %r217;
	ld.global.u32 	%r218, [%rd6+36];
	xor.b32  	%r333, %r333, %r218;
$L__BB1_10:
	and.b32  	%r220, %r203, 4;
	setp.eq.s32 	%p6, %r220, 0;
	@%p6 bra 	$L__BB1_12;
	ld.global.u32 	%r221, [%rd6+40];
	xor.b32  	%r337, %r337, %r221;
	ld.global.u32 	%r222, [%rd6+44];
	xor.b32  	%r336, %r336, %r222;
	ld.global.u32 	%r223, [%rd6+48];
	xor.b32  	%r335, %r335, %r223;
	ld.global.u32 	%r224, [%rd6+52];
	xor.b32  	%r334, %r334, %r224;
	ld.global.u32 	%r225, [%rd6+56];
	xor.b32  	%r333, %r333, %r225;
$L__BB1_12:
	and.b32  	%r227, %r203, 8;
	setp.eq.s32 	%p7, %r227, 0;
	@%p7 bra 	$L__BB1_14;
	ld.global.u32 	%r228, [%rd6+60];
	xor.b32  	%r337, %r337, %r228;
	ld.global.u32 	%r229, [%rd6+64];
	xor.b32  	%r336, %r336, %r229;
	ld.global.u32 	%r230, [%rd6+68];
	xor.b32  	%r335, %r335, %r230;
	ld.global.u32 	%r231, [%rd6+72];
	xor.b32  	%r334, %r334, %r231;
	ld.global.u32 	%r232, [%rd6+76];
	xor.b32  	%r333, %r333, %r232;
$L__BB1_14:
	and.b32  	%r234, %r203, 16;
	setp.eq.s32 	%p8, %r234, 0;
	@%p8 bra 	$L__BB1_16;
	ld.global.u32 	%r235, [%rd6+80];
	xor.b32  	%r337, %r337, %r235;
	ld.global.u32 	%r236, [%rd6+84];
	xor.b32  	%r336, %r336, %r236;
	ld.global.u32 	%r237, [%rd6+88];
	xor.b32  	%r335, %r335, %r237;
	ld.global.u32 	%r238, [%rd6+92];
	xor.b32  	%r334, %r334, %r238;
	ld.global.u32 	%r239, [%rd6+96];
	xor.b32  	%r333, %r333, %r239;
$L__BB1_16:
	and.b32  	%r241, %r203, 32;
	setp.eq.s32 	%p9, %r241, 0;
	@%p9 bra 	$L__BB1_18;
	ld.global.u32 	%r242, [%rd6+100];
	xor.b32  	%r337, %r337, %r242;
	ld.global.u32 	%r243, [%rd6+104];
	xor.b32  	%r336, %r336, %r243;
	ld.global.u32 	%r244, [%rd6+108];
	xor.b32  	%r335, %r335, %r244;
	ld.global.u32 	%r245, [%rd6+112];
	xor.b32  	%r334, %r334, %r245;
	ld.global.u32 	%r246, [%rd6+116];
	xor.b32  	%r333, %r333, %r246;
$L__BB1_18:
	and.b32  	%r248, %r203, 64;
	setp.eq.s32 	%p10, %r248, 0;
	@%p10 bra 	$L__BB1_20;
	ld.global.u32 	%r249, [%rd6+120];
	xor.b32  	%r337, %r337, %r249;
	ld.global.u32 	%r250, [%rd6+124];
	xor.b32  	%r336, %r336, %r250;
	ld.global.u32 	%r251, [%rd6+128];
	xor.b32  	%r335, %r335, %r251;
	ld.global.u32 	%r252, [%rd6+132];
	xor.b32  	%r334, %r334, %r252;
	ld.global.u32 	%r253, [%rd6+136];
	xor.b32  	%r333, %r333, %r253;
$L__BB1_20:
	and.b32  	%r255, %r203, 128;
	setp.eq.s32 	%p11, %r255, 0;
	@%p11 bra 	$L__BB1_22;
	ld.global.u32 	%r256, [%rd6+140];
	xor.b32  	%r337, %r337, %r256;
	ld.global.u32 	%r257, [%rd6+144];
	xor.b32  	%r336, %r336, %r257;
	ld.global.u32 	%r258, [%rd6+148];
	xor.b32  	%r335, %r335, %r258;
	ld.global.u32 	%r259, [%rd6+152];
	xor.b32  	%r334, %r334, %r259;
	ld.global.u32 	%r260, [%rd6+156];
	xor.b32  	%r333, %r333, %r260;
$L__BB1_22:
	and.b32  	%r262, %r203, 256;
	setp.eq.s32 	%p12, %r262, 0;
	@%p12 bra 	$L__BB1_24;
	ld.global.u32 	%r263, [%rd6+160];
	xor.b32  	%r337, %r337, %r263;
	ld.global.u32 	%r264, [%rd6+164];
	xor.b32  	%r336, %r336, %r264;
	ld.global.u32 	%r265, [%rd6+168];
	xor.b32  	%r335, %r335, %r265;
	ld.global.u32 	%r266, [%rd6+172];
	xor.b32  	%r334, %r334, %r266;
	ld.global.u32 	%r267, [%rd6+176];
	xor.b32  	%r333, %r333, %r267;
$L__BB1_24:
	and.b32  	%r269, %r203, 512;
	setp.eq.s32 	%p13, %r269, 0;
	@%p13 bra 	$L__BB1_26;
	ld.global.u32 	%r270, [%rd6+180];
	xor.b32  	%r337, %r337, %r270;
	ld.global.u32 	%r271, [%rd6+184];
	xor.b32  	%r336, %r336, %r271;
	ld.global.u32 	%r272, [%rd6+188];
	xor.b32  	%r335, %r335, %r272;
	ld.global.u32 	%r273, [%rd6+192];
	xor.b32  	%r334, %r334, %r273;
	ld.global.u32 	%r274, [%rd6+196];
	xor.b32  	%r333, %r333, %r274;
$L__BB1_26:
	and.b32  	%r276, %r203, 1024;
	setp.eq.s32 	%p14, %r276, 0;
	@%p14 bra 	$L__BB1_28;
	ld.global.u32 	%r277, [%rd6+200];
	xor.b32  	%r337, %r337, %r277;
	ld.global.u32 	%r278, [%rd6+204];
	xor.b32  	%r336, %r336, %r278;
	ld.global.u32 	%r279, [%rd6+208];
	xor.b32  	%r335, %r335, %r279;
	ld.global.u32 	%r280, [%rd6+212];
	xor.b32  	%r334, %r334, %r280;
	ld.global.u32 	%r281, [%rd6+216];
	xor.b32  	%r333, %r333, %r281;
$L__BB1_28:
	and.b32  	%r283, %r203, 2048;
	setp.eq.s32 	%p15, %r283, 0;
	@%p15 bra 	$L__BB1_30;
	ld.global.u32 	%r284, [%rd6+220];
	xor.b32  	%r337, %r337, %r284;
	ld.global.u32 	%r285, [%rd6+224];
	xor.b32  	%r336, %r336, %r285;
	ld.global.u32 	%r286, [%rd6+228];
	xor.b32  	%r335, %r335, %r286;
	ld.global.u32 	%r287, [%rd6+232];
	xor.b32  	%r334, %r334, %r287;
	ld.global.u32 	%r288, [%rd6+236];
	xor.b32  	%r333, %r333, %r288;
$L__BB1_30:
	and.b32  	%r290, %r203, 4096;
	setp.eq.s32 	%p16, %r290, 0;
	@%p16 bra 	$L__BB1_32;
	ld.global.u32 	%r291, [%rd6+240];
	xor.b32  	%r337, %r337, %r291;
	ld.global.u32 	%r292, [%rd6+244];
	xor.b32  	%r336, %r336, %r292;
	ld.global.u32 	%r293, [%rd6+248];
	xor.b32  	%r335, %r335, %r293;
	ld.global.u32 	%r294, [%rd6+252];
	xor.b32  	%r334, %r334, %r294;
	ld.global.u32 	%r295, [%rd6+256];
	xor.b32  	%r333, %r333, %r295;
$L__BB1_32:
	and.b32  	%r297, %r203, 8192;
	setp.eq.s32 	%p17, %r297, 0;
	@%p17 bra 	$L__BB1_34;
	ld.global.u32 	%r298, [%rd6+260];
	xor.b32  	%r337, %r337, %r298;
	ld.global.u32 	%r299, [%rd6+264];
	xor.b32  	%r336, %r336, %r299;
	ld.global.u32 	%r300, [%rd6+268];
	xor.b32  	%r335, %r335, %r300;
	ld.global.u32 	%r301, [%rd6+272];
	xor.b32  	%r334, %r334, %r301;
	ld.global.u32 	%r302, [%rd6+276];
	xor.b32  	%r333, %r333, %r302;
$L__BB1_34:
	and.b32  	%r304, %r203, 16384;
	setp.eq.s32 	%p18, %r304, 0;
	@%p18 bra 	$L__BB1_36;
	ld.global.u32 	%r305, [%rd6+280];
	xor.b32  	%r337, %r337, %r305;
	ld.global.u32 	%r306, [%rd6+284];
	xor.b32  	%r336, %r336, %r306;
	ld.global.u32 	%r307, [%rd6+288];
	xor.b32  	%r335, %r335, %r307;
	ld.global.u32 	%r308, [%rd6+292];
	xor.b32  	%r334, %r334, %r308;
	ld.global.u32 	%r309, [%rd6+296];
	xor.b32  	%r333, %r333, %r309;
$L__BB1_36:
	and.b32  	%r311, %r203, 32768;
	setp.eq.s32 	%p19, %r311, 0;
	@%p19 bra 	$L__BB1_38;
	ld.global.u32 	%r312, [%rd6+300];
	xor.b32  	%r337, %r337, %r312;
	ld.global.u32 	%r313, [%rd6+304];
	xor.b32  	%r336, %r336, %r313;
	ld.global.u32 	%r314, [%rd6+308];
	xor.b32  	%r335, %r335, %r314;
	ld.global.u32 	%r315, [%rd6+312];
	xor.b32  	%r334, %r334, %r315;
	ld.global.u32 	%r316, [%rd6+316];
	xor.b32  	%r333, %r333, %r316;
$L__BB1_38:
	add.s32 	%r332, %r332, 16;
	setp.ne.s32 	%p20, %r332, 32;
	@%p20 bra 	$L__BB1_6;
	mad.lo.s32 	%r317, %r326, -31, %r11;
	add.s32 	%r326, %r317, 1;
	setp.ne.s32 	%p21, %r326, 5;
	@%p21 bra 	$L__BB1_5;
	st.global.u32 	[%rd2+4], %r337;
	st.global.u32 	[%rd2+8], %r336;
	st.global.u32 	[%rd2+12], %r335;
	st.global.u32 	[%rd2+16], %r334;
	st.global.u32 	[%rd2+20], %r333;
	add.s32 	%r320, %r320, 1;
	setp.lt.u32 	%p22, %r320, %r2;
	@%p22 bra 	$L__BB1_4;
$L__BB1_41:
	shr.u64 	%rd7, %rd18, 2;
	add.s32 	%r319, %r319, 1;
	setp.gt.u64 	%p23, %rd18, 3;
	mov.u64 	%rd18, %rd7;
	@%p23 bra 	$L__BB1_2;
$L__BB1_42:
	mov.b32 	%r318, 0;
	st.global.v2.u32 	[%rd2+24], {%r318, %r318};
	st.global.u32 	[%rd2+32], %r318;
	mov.b64 	%rd17, 0;
	st.global.u64 	[%rd2+40], %rd17;
	ret;

}


// ===== COMPILED SASS (sm_100) =====

	.target	sm_100

	.elftype	@"ET_EXEC"


//--------------------- .note.nv.tkinfo           --------------------------
	.section	.note.nv.tkinfo,"",@"SHT_NOTE"
	.sectionflags	@"SHF_NOTE_NV_TKINFO"
	.tkinfo
        /*0018*/ 	.word	0x00000002
        /*0030*/ 	.string	""
        /*0030*/ 	.string	"ptxas"
        /*0030*/ 	.string	"Cuda compilation tools, release 13.0, V13.0.88"
        /*0030*/ 	.string	"Build cuda_13.0.r13.0/compiler.36424714_0"
        /*0030*/ 	.string	"-arch sm_100 -m 64 "



//--------------------- .note.nv.cuinfo           --------------------------
	.section	.note.nv.cuinfo,"",@"SHT_NOTE"
	.sectionflags	@"SHF_NOTE_NV_CUINFO"
        /*0018*/ 	.short	0x0002
        /*001a*/ 	.short	0x0064
        /*001c*/ 	.short	0x0082
	.zero		2


//--------------------- .nv.info                  --------------------------
	.section	.nv.info,"",@"SHT_CUDA_INFO"
	.align	4


	//----- nvinfo : EIATTR_REGCOUNT
	.align		4
        /*0000*/ 	.byte	0x04, 0x2f
        /*0002*/ 	.short	(.L_13 - .L_12)
	.align		4
.L_12:
        /*0004*/ 	.word	index@(_Z12generate_mapP17curandStateXORWOWiPiii)
        /*0008*/ 	.word	0x0000001a


	//----- nvinfo : EIATTR_FRAME_SIZE
	.align		4
.L_13:
        /*000c*/ 	.byte	0x04, 0x11
        /*000e*/ 	.short	(.L_15 - .L_14)
	.align		4
.L_14:
        /*0010*/ 	.word	index@(_Z12generate_mapP17curandStateXORWOWiPiii)
        /*0014*/ 	.word	0x00000000


	//----- nvinfo : EIATTR_REGCOUNT
	.align		4
.L_15:
        /*0018*/ 	.byte	0x04, 0x2f
        /*001a*/ 	.short	(.L_17 - .L_16)
	.align		4
.L_16:
        /*001c*/ 	.word	index@(_Z16setup_rnd_kernelP17curandStateXORWOWm)
        /*0020*/ 	.word	0x0000001f


	//----- nvinfo : EIATTR_FRAME_SIZE
	.align		4
.L_17:
        /*0024*/ 	.byte	0x04, 0x11
        /*0026*/ 	.short	(.L_19 - .L_18)
	.align		4
.L_18:
        /*0028*/ 	.word	index@(_Z16setup_rnd_kernelP17curandStateXORWOWm)
        /*002c*/ 	.word	0x00000000


	//----- nvinfo : EIATTR_MIN_STACK_SIZE
	.align		4
.L_19:
        /*0030*/ 	.byte	0x04, 0x12
        /*0032*/ 	.short	(.L_21 - .L_20)
	.align		4
.L_20:
        /*0034*/ 	.word	index@(_Z16setup_rnd_kernelP17curandStateXORWOWm)
        /*0038*/ 	.word	0x00000000


	//----- nvinfo : EIATTR_MIN_STACK_SIZE
	.align		4
.L_21:
        /*003c*/ 	.byte	0x04, 0x12
        /*003e*/ 	.short	(.L_23 - .L_22)
	.align		4
.L_22:
        /*0040*/ 	.word	index@(_Z12generate_mapP17curandStateXORWOWiPiii)
        /*0044*/ 	.word	0x00000000
.L_23:


//--------------------- .nv.compat                --------------------------
	.section	.nv.compat,"",@"SHT_CUDA_COMPAT_INFO"
	.align	4
        /*0000*/ 	.byte	0x02, 0x09, 0x00, 0x00, 0x02, 0x02, 0x01, 0x00, 0x02, 0x05, 0x05, 0x00, 0x03, 0x07, 0x01, 0x01
        /*0010*/ 	.byte	0x02, 0x03, 0x00, 0x00, 0x02, 0x06, 0x01, 0x00, 0x04, 0x0b, 0x08, 0x00, 0x09, 0x00, 0x00, 0x00
        /*0020*/ 	.byte	0x00, 0x00, 0x00, 0x00


//--------------------- .nv.info._Z16setup_rnd_kernelP17curandStateXORWOWm --------------------------
	.section	.nv.info._Z16setup_rnd_kernelP17curandStateXORWOWm,"",@"SHT_CUDA_INFO"
	.sectionflags	@""
	.align	4


	//----- nvinfo : EIATTR_CUDA_API_VERSION
	.align		4
        /*0000*/ 	.byte	0x04, 0x37
        /*0002*/ 	.short	(.L_25 - .L_24)
.L_24:
        /*0004*/ 	.word	0x00000082


	//----- nvinfo : EIATTR_KPARAM_INFO
	.align		4
.L_25:
        /*0008*/ 	.byte	0x04, 0x17
        /*000a*/ 	.short	(.L_27 - .L_26)
.L_26:
        /*000c*/ 	.word	0x00000000
        /*0010*/ 	.short	0x0001
        /*0012*/ 	.short	0x0008
        /*0014*/ 	.byte	0x00, 0xf0, 0x21, 0x00


	//----- nvinfo : EIATTR_KPARAM_INFO
	.align		4
.L_27:
        /*0018*/ 	.byte	0x04, 0x17
        /*001a*/ 	.short	(.L_29 - .L_28)
.L_28:
        /*001c*/ 	.word	0x00000000
        /*0020*/ 	.short	0x0000
        /*0022*/ 	.short	0x0000
        /*0024*/ 	.byte	0x00, 0xf5, 0x21, 0x00


	//----- nvinfo : EIATTR_SPARSE_MMA_MASK
	.align		4
.L_29:
        /*0028*/ 	.byte	0x03, 0x50
        /*002a*/ 	.short	0x0000


	//----- nvinfo : EIATTR_MAXREG_COUNT
	.align		4
        /*002c*/ 	.byte	0x03, 0x1b
        /*002e*/ 	.short	0x00ff


	//----- nvinfo : EIATTR_MERCURY_ISA_VERSION
	.align		4
        /*0030*/ 	.byte	0x03, 0x5f
        /*0032*/ 	.short	0x0101


	//----- nvinfo : EIATTR_VRC_CTA_INIT_COUNT
	.align		4
        /*0034*/ 	.byte	0x02, 0x4a
	.zero		1
	.zero		1


	//----- nvinfo : EIATTR_EXIT_INSTR_OFFSETS
	.align		4
        /*0038*/ 	.byte	0x04, 0x1c
        /*003a*/ 	.short	(.L_31 - .L_30)


	//   ....[0]....
.L_30:
        /*003c*/ 	.word	0x00000ed0


	//----- nvinfo : EIATTR_CRS_STACK_SIZE
	.align		4
.L_31:
        /*0040*/ 	.byte	0x04, 0x1e
        /*0042*/ 	.short	(.L_33 - .L_32)
.L_32:
        /*0044*/ 	.word	0x00000000


	//----- nvinfo : EIATTR_CBANK_PARAM_SIZE
	.align		4
.L_33:
        /*0048*/ 	.byte	0x03, 0x19
        /*004a*/ 	.short	0x0010


	//----- nvinfo : EIATTR_PARAM_CBANK
	.align		4
        /*004c*/ 	.byte	0x04, 0x0a
        /*004e*/ 	.short	(.L_35 - .L_34)
	.align		4
.L_34:
        /*0050*/ 	.word	index@(.nv.constant0._Z16setup_rnd_kernelP17curandStateXORWOWm)
        /*0054*/ 	.short	0x0380
        /*0056*/ 	.short	0x0010


	//----- nvinfo : EIATTR_SW_WAR
	.align		4
.L_35:
        /*0058*/ 	.byte	0x04, 0x36
        /*005a*/ 	.short	(.L_37 - .L_36)
.L_36:
        /*005c*/ 	.word	0x00000008
.L_37:


//--------------------- .nv.info._Z12generate_mapP17curandStateXORWOWiPiii --------------------------
	.section	.nv.info._Z12generate_mapP17curandStateXORWOWiPiii,"",@"SHT_CUDA_INFO"
	.sectionflags	@""
	.align	4


	//----- nvinfo : EIATTR_CUDA_API_VERSION
	.align		4
        /*0000*/ 	.byte	0x04, 0x37
        /*0002*/ 	.short	(.L_39 - .L_38)
.L_38:
        /*0004*/ 	.word	0x00000082


	//----- nvinfo : EIATTR_KPARAM_INFO
	.align		4
.L_39:
        /*0008*/ 	.byte	0x04, 0x17
        /*000a*/ 	.short	(.L_41 - .L_40)
.L_40:
        /*000c*/ 	.word	0x00000000
        /*0010*/ 	.short	0x0004
        /*0012*/ 	.short	0x001c
        /*0014*/ 	.byte	0x00, 0xf0, 0x11, 0x00


	//----- nvinfo : EIATTR_KPARAM_INFO
	.align		4
.L_41:
        /*0018*/ 	.byte	0x04, 0x17
        /*001a*/ 	.short	(.L_43 - .L_42)
.L_42:
        /*001c*/ 	.word	0x00000000
        /*0020*/ 	.short	0x0003
        /*0022*/ 	.short	0x0018
        /*0024*/ 	.byte	0x00, 0xf0, 0x11, 0x00


	//----- nvinfo : EIATTR_KPARAM_INFO
	.align		4
.L_43:
        /*0028*/ 	.byte	0x04, 0x17
        /*002a*/ 	.short	(.L_45 - .L_44)
.L_44:
        /*002c*/ 	.word	0x00000000
        /*0030*/ 	.short	0x0002
        /*0032*/ 	.short	0x0010
        /*0034*/ 	.byte	0x00, 0xf5, 0x21, 0x00


	//----- nvinfo : EIATTR_KPARAM_INFO
	.align		4
.L_45:
        /*0038*/ 	.byte	0x04, 0x17
        /*003a*/ 	.short	(.L_47 - .L_46)
.L_46:
        /*003c*/ 	.word	0x00000000
        /*0040*/ 	.short	0x0001
        /*0042*/ 	.short	0x0008
        /*0044*/ 	.byte	0x00, 0xf0, 0x11, 0x00


	//----- nvinfo : EIATTR_KPARAM_INFO
	.align		4
.L_47:
        /*0048*/ 	.byte	0x04, 0x17
        /*004a*/ 	.short	(.L_49 - .L_48)
.L_48:
        /*004c*/ 	.word	0x00000000
        /*0050*/ 	.short	0x0000
        /*0052*/ 	.short	0x0000
        /*0054*/ 	.byte	0x00, 0xf5, 0x21, 0x00


	//----- nvinfo : EIATTR_SPARSE_MMA_MASK
	.align		4
.L_49:
        /*0058*/ 	.byte	0x03, 0x50
        /*005a*/ 	.short	0x0000


	//----- nvinfo : EIATTR_MAXREG_COUNT
	.align		4
        /*005c*/ 	.byte	0x03, 0x1b
        /*005e*/ 	.short	0x00ff


	//----- nvinfo : EIATTR_EXTERNS
	.align		4
        /*0060*/ 	.byte	0x04, 0x0f
        /*0062*/ 	.short	(.L_51 - .L_50)


	//   ....[0]....
	.align		4
.L_50:
        /*0064*/ 	.word	index@(vprintf)


	//----- nvinfo : EIATTR_MERCURY_ISA_VERSION
	.align		4
.L_51:
        /*0068*/ 	.byte	0x03, 0x5f
        /*006a*/ 	.short	0x0101


	//----- nvinfo : EIATTR_VRC_CTA_INIT_COUNT
	.align		4
        /*006c*/ 	.byte	0x02, 0x4a
	.zero		1
	.zero		1


	//----- nvinfo : EIATTR_SYSCALL_OFFSETS
	.align		4
        /*0070*/ 	.byte	0x04, 0x46
        /*0072*/ 	.short	(.L_53 - .L_52)


	//   ....[0]....
.L_52:
        /*0074*/ 	.word	0x00001100


	//   ....[1]....
        /*0078*/ 	.word	0x000011d0


	//   ....[2]....
        /*007c*/ 	.word	0x000012a0


	//   ....[3]....
        /*0080*/ 	.word	0x000014e0


	//   ....[4]....
        /*0084*/ 	.word	0x000015b0


	//   ....[5]....
        /*0088*/ 	.word	0x00001680


	//   ....[6]....
        /*008c*/ 	.word	0x000018c0


	//   ....[7]....
        /*0090*/ 	.word	0x00001990


	//   ....[8]....
        /*0094*/ 	.word	0x00001a60


	//   ....[9]....
        /*0098*/ 	.word	0x00001ca0


	//   ....[10]....
        /*009c*/ 	.word	0x00001d70


	//   ....[11]....
        /*00a0*/ 	.word	0x00001e40


	//   ....[12]....
        /*00a4*/ 	.word	0x00002100


	//   ....[13]....
        /*00a8*/ 	.word	0x000021d0


	//   ....[14]....
        /*00ac*/ 	.word	0x00002280


	//   ....[15]....
        /*00b0*/ 	.word	0x000024a0


	//   ....[16]....
        /*00b4*/ 	.word	0x00002550


	//   ....[17]....
        /*00b8*/ 	.word	0x00002600


	//   ....[18]....
        /*00bc*/ 	.word	0x00002850


	//   ....[19]....
        /*00c0*/ 	.word	0x00002920


	//   ....[20]....
        /*00c4*/ 	.word	0x000029d0


	//   ....[21]....
        /*00c8*/ 	.word	0x00002a50


	//----- nvinfo : EIATTR_EXIT_INSTR_OFFSETS
	.align		4
.L_53:
        /*00cc*/ 	.byte	0x04, 0x1c
        /*00ce*/ 	.short	(.L_55 - .L_54)


	//   ....[0]....
.L_54:
        /*00d0*/ 	.word	0x00002a60


	//----- nvinfo : EIATTR_CRS_STACK_SIZE
	.align		4
.L_55:
        /*00d4*/ 	.byte	0x04, 0x1e
        /*00d6*/ 	.short	(.L_57 - .L_56)
.L_56:
        /*00d8*/ 	.word	0x00000000


	//----- nvinfo : EIATTR_CBANK_PARAM_SIZE
	.align		4
.L_57:
        /*00dc*/ 	.byte	0x03, 0x19
        /*00de*/ 	.short	0x0020


	//----- nvinfo : EIATTR_PARAM_CBANK
	.align		4
        /*00e0*/ 	.byte	0x04, 0x0a
        /*00e2*/ 	.short	(.L_59 - .L_58)
	.align		4
.L_58:
        /*00e4*/ 	.word	index@(.nv.constant0._Z12generate_mapP17curandStateXORWOWiPiii)
        /*00e8*/ 	.short	0x0380
        /*00ea*/ 	.short	0x0020


	//----- nvinfo : EIATTR_SW_WAR
	.align		4
.L_59:
        /*00ec*/ 	.byte	0x04, 0x36
        /*00ee*/ 	.short	(.L_61 - .L_60)
.L_60:
        /*00f0*/ 	.word	0x00000008
.L_61:


//--------------------- .nv.callgraph             --------------------------
	.section	.nv.callgraph,"",@"SHT_CUDA_CALLGRAPH"
	.align	4
	.sectionentsize	8
	.align		4
        /*0000*/ 	.word	0x00000000
	.align		4
        /*0004*/ 	.word	0xffffffff
	.align		4
        /*0008*/ 	.word	index@(_Z12generate_mapP17curandStateXORWOWiPiii)
	.align		4
        /*000c*/ 	.word	index@(vprintf)
	.align		4
        /*0010*/ 	.word	0x00000000
	.align		4
        /*0014*/ 	.word	0xfffffffe
	.align		4
        /*0018*/ 	.word	0x00000000
	.align		4
        /*001c*/ 	.word	0xfffffffd
	.align		4
        /*0020*/ 	.word	0x00000000
	.align		4
        /*0024*/ 	.word	0xfffffffc


//--------------------- .nv.constant4             --------------------------
	.section	.nv.constant4,"a",@progbits
	.align	8
	.align		8
.nv.constant4:
        /*0000*/ 	.dword	precalc_xorwow_matrix
	.align		8
        /*0008*/ 	.dword	precalc_xorwow_offset_matrix
	.align		8
        /*0010*/ 	.dword	mrg32k3aM1
	.align		8
        /*0018*/ 	.dword	mrg32k3aM2
	.align		8
        /*0020*/ 	.dword	mrg32k3aM1SubSeq
	.align		8
        /*0028*/ 	.dword	mrg32k3aM2SubSeq
	.align		8
        /*0030*/ 	.dword	mrg32k3aM1Seq
	.align		8
        /*0038*/ 	.dword	mrg32k3aM2Seq
	.align		8
        /*0040*/ 	.dword	$str
	.align		8
        /*0048*/ 	.dword	$str$1
	.align		8
        /*0050*/ 	.dword	$str$2
	.align		8
        /*0058*/ 	.dword	vprintf


//--------------------- .nv.constant3             --------------------------
	.section	.nv.constant3,"a",@progbits
	.align	8
.nv.constant3:
	.type		__cr_lgamma_table,@object
	.size		__cr_lgamma_table,(.L_8 - __cr_lgamma_table)
__cr_lgamma_table:
        /*0000*/ 	.byte	0x00, 0x00, 0x00, 0x00, 0x00, 0x00, 0x00, 0x00, 0x00, 0x00, 0x00, 0x00, 0x00, 0x00, 0x00, 0x00
        /*0010*/ 	.byte	0xef, 0x39, 0xfa, 0xfe, 0x42, 0x2e, 0xe6, 0x3f, 0x02, 0x20, 0x2a, 0xfa, 0x0b, 0xab, 0xfc, 0x3f
        /*0020*/ 	.byte	0xf9, 0x2c, 0x92, 0x7c, 0xa7, 0x6c, 0x09, 0x40, 0xc9, 0x79, 0x44, 0x3c, 0x64, 0x26, 0x13, 0x40
        /*0030*/ 	.byte	0xca, 0x01, 0xcf, 0x3a, 0x27, 0x51, 0x1a, 0x40, 0x30, 0xcc, 0x2d, 0xf3, 0xe1, 0x0c, 0x21, 0x40
        /*0040*/ 	.byte	0x0d, 0xb7, 0xfc, 0x82, 0x8e, 0x35, 0x25, 0x40
.L_8:


//--------------------- .text._Z16setup_rnd_kernelP17curandStateXORWOWm --------------------------
	.section	.text._Z16setup_rnd_kernelP17curandStateXORWOWm,"ax",@progbits
	.align	128
        .global         _Z16setup_rnd_kernelP17curandStateXORWOWm
        .type           _Z16setup_rnd_kernelP17curandStateXORWOWm,@function
        .size           _Z16setup_rnd_kernelP17curandStateXORWOWm,(.L_x_58 - _Z16setup_rnd_kernelP17curandStateXORWOWm)
        .other          _Z16setup_rnd_kernelP17curandStateXORWOWm,@"STO_CUDA_ENTRY STV_DEFAULT"
_Z16setup_rnd_kernelP17curandStateXORWOWm:
.text._Z16setup_rnd_kernelP17curandStateXORWOWm:
[----:B------:R-:W-:Y:S01]  /*0000*/  LDC R1, c[0x0][0x37c] ;  /* 0x0000df00ff017b82 */ /* 0x000fe20000000800 */
[----:B------:R-:W0:Y:S07]  /*0010*/  S2R R4, SR_TID.X ;  /* 0x0000000000047919 */ /* 0x000e2e0000002100 */
[----:B------:R-:W1:Y:S01]  /*0020*/  LDC.64 R2, c[0x0][0x388] ;  /* 0x0000e200ff027b82 */ /* 0x000e620000000a00 */
[----:B------:R-:W2:Y:S01]  /*0030*/  LDCU.64 UR4, c[0x0][0x358] ;  /* 0x00006b00ff0477ac */ /* 0x000ea20008000a00 */
[----:B------:R-:W-:Y:S06]  /*0040*/  BSSY.RECONVERGENT B0, `(.L_x_0) ;  /* 0x00000e5000007945 */ /* 0x000fec0003800200 */
[----:B------:R-:W0:Y:S08]  /*0050*/  S2UR UR6, SR_CTAID.X ;  /* 0x00000000000679c3 */ /* 0x000e300000002500 */
[----:B------:R-:W0:Y:S08]  /*0060*/  LDC R13, c[0x0][0x360] ;  /* 0x0000d800ff0d7b82 */ /* 0x000e300000000800 */
[----:B------:R-:W3:Y:S01]  /*0070*/  LDC.64 R6, c[0x0][0x380] ;  /* 0x0000e000ff067b82 */ /* 0x000ee20000000a00 */
[----:B-1----:R-:W-:-:S02]  /*0080*/  LOP3.LUT R0, R2, 0xaad26b49, RZ, 0x3c, !PT ;  /* 0xaad26b4902007812 */ /* 0x002fc400078e3cff */
[----:B------:R-:W-:-:S03]  /*0090*/  LOP3.LUT R2, R3, 0xf7dcefdd, RZ, 0x3c, !PT ;  /* 0xf7dcefdd03027812 */ /* 0x000fc600078e3cff */
[----:B------:R-:W-:Y:S02]  /*00a0*/  IMAD R0, R0, 0x4182bed5, RZ ;  /* 0x4182bed500007824 */ /* 0x000fe400078e02ff */
[----:B------:R-:W-:Y:S02]  /*00b0*/  IMAD R3, R2, -0x658354e5, RZ ;  /* 0x9a7cab1b02037824 */ /* 0x000fe400078e02ff */
[C---:B------:R-:W-:Y:S01]  /*00c0*/  VIADD R5, R0.reuse, 0x75bcd15 ;  /* 0x075bcd1500057836 */ /* 0x040fe20000000000 */
[C---:B------:R-:W-:Y:S01]  /*00d0*/  LOP3.LUT R8, R0.reuse, 0x159a55e5, RZ, 0x3c, !PT ;  /* 0x159a55e500087812 */ /* 0x040fe200078e3cff */
[C---:B------:R-:W-:Y:S01]  /*00e0*/  VIADD R11, R0.reuse, 0x583f19 ;  /* 0x00583f19000b7836 */ /* 0x040fe20000000000 */
[C---:B------:R-:W-:Y:S01]  /*00f0*/  LOP3.LUT R10, R3.reuse, 0x5491333, RZ, 0x3c, !PT ;  /* 0x05491333030a7812 */ /* 0x040fe200078e3cff */
[----:B------:R-:W-:Y:S02]  /*0100*/  VIADD R9, R3, 0x1f123bb5 ;  /* 0x1f123bb503097836 */ /* 0x000fe40000000000 */
[----:B0-----:R-:W-:Y:S01]  /*0110*/  IMAD R13, R13, UR6, R4 ;  /* 0x000000060d0d7c24 */ /* 0x001fe2000f8e0204 */
[----:B------:R-:W-:-:S04]  /*0120*/  IADD3 R4, PT, PT, R0, 0x64f0c9, R3 ;  /* 0x0064f0c900047810 */ /* 0x000fc80007ffe003 */
[C---:B------:R-:W-:Y:S01]  /*0130*/  ISETP.NE.AND P0, PT, R13.reuse, RZ, PT ;  /* 0x000000ff0d00720c */ /* 0x040fe20003f05270 */
[----:B---3--:R-:W-:-:S05]  /*0140*/  IMAD.WIDE R6, R13, 0x30, R6 ;  /* 0x000000300d067825 */ /* 0x008fca00078e0206 */
[----:B--2---:R0:W-:Y:S04]  /*0150*/  STG.E.64 desc[UR4][R6.64], R4 ;  /* 0x0000000406007986 */ /* 0x0041e8000c101b04 */
[----:B------:R0:W-:Y:S04]  /*0160*/  STG.E.64 desc[UR4][R6.64+0x8], R8 ;  /* 0x0000080806007986 */ /* 0x0001e8000c101b04 */
[----:B------:R0:W-:Y:S01]  /*0170*/  STG.E.64 desc[UR4][R6.64+0x10], R10 ;  /* 0x0000100a06007986 */ /* 0x0001e2000c101b04 */
[----:B------:R-:W-:Y:S05]  /*0180*/  @!P0 BRA `(.L_x_1) ;  /* 0x0000000c00408947 */ /* 0x000fea0003800000 */
[----:B------:R-:W-:Y:S01]  /*0190*/  SHF.R.S32.HI R0, RZ, 0x1f, R13 ;  /* 0x0000001fff007819 */ /* 0x000fe2000001140d */
[----:B------:R-:W-:-:S07]  /*01a0*/  IMAD.MOV.U32 R12, RZ, RZ, RZ ;  /* 0x000000ffff0c7224 */ /* 0x000fce00078e00ff */
.L_x_7:
[----:B-1----:R-:W-:Y:S01]  /*01b0*/  LOP3.LUT R2, R13, 0x3, RZ, 0xc0, !PT ;  /* 0x000000030d027812 */ /* 0x002fe200078ec0ff */
[----:B------:R-:W-:Y:S03]  /*01c0*/  BSSY.RECONVERGENT B1, `(.L_x_2) ;  /* 0x00000c6000017945 */ /* 0x000fe60003800200 */
[----:B------:R-:W-:-:S04]  /*01d0*/  ISETP.NE.U32.AND P0, PT, R2, RZ, PT ;  /* 0x000000ff0200720c */ /* 0x000fc80003f05070 */
[----:B------:R-:W-:-:S13]  /*01e0*/  ISETP.NE.AND.EX P0, PT, RZ, RZ, PT, P0 ;  /* 0x000000ffff00720c */ /* 0x000fda0003f05300 */
[----:B------:R-:W-:Y:S05]  /*01f0*/  @!P0 BRA `(.L_x_3) ;  /* 0x0000000c00088947 */ /* 0x000fea0003800000 */
[----:B0-----:R-:W0:Y:S01]  /*0200*/  LDC.64 R8, c[0x4][RZ] ;  /* 0x01000000ff087b82 */ /* 0x001e220000000a00 */
[----:B------:R-:W-:Y:S02]  /*0210*/  IMAD.MOV.U32 R14, RZ, RZ, RZ ;  /* 0x000000ffff0e7224 */ /* 0x000fe400078e00ff */
[----:B0-----:R-:W-:-:S07]  /*0220*/  IMAD.WIDE.U32 R8, R12, 0xc80, R8 ;  /* 0x00000c800c087825 */ /* 0x001fce00078e0008 */
.L_x_6:
[----:B-1----:R-:W-:Y:S01]  /*0230*/  IMAD.MOV.U32 R15, RZ, RZ, RZ ;  /* 0x000000ffff0f7224 */ /* 0x002fe200078e00ff */
[----:B------:R-:W-:Y:S01]  /*0240*/  CS2R R2, SRZ ;  /* 0x0000000000027805 */ /* 0x000fe2000001ff00 */
[----:B------:R-:W-:Y:S01]  /*0250*/  IMAD.MOV.U32 R17, RZ, RZ, RZ ;  /* 0x000000ffff117224 */ /* 0x000fe200078e00ff */
[----:B------:R-:W-:-:S07]  /*0260*/  CS2R R4, SRZ ;  /* 0x0000000000047805 */ /* 0x000fce000001ff00 */
.L_x_5:
[----:B------:R-:W-:-:S05]  /*0270*/  IMAD.WIDE.U32 R10, R17, 0x4, R6 ;  /* 0x00000004110a7825 */ /* 0x000fca00078e0006 */
[----:B------:R0:W5:Y:S01]  /*0280*/  LDG.E R16, desc[UR4][R10.64+0x4] ;  /* 0x000004040a107981 */ /* 0x000162000c1e1900 */
[----:B------:R-:W-:-:S07]  /*0290*/  IMAD.MOV.U32 R19, RZ, RZ, RZ ;  /* 0x000000ffff137224 */ /* 0x000fce00078e00ff */
.L_x_4:
[----:B-----5:R-:W-:Y:S01]  /*02a0*/  SHF.R.U32.HI R24, RZ, R19, R16 ;  /* 0x00000013ff187219 */ /* 0x020fe20000011610 */
[----:B0-----:R-:W-:-:S03]  /*02b0*/  IMAD.SHL.U32 R10, R17, 0x20, RZ ;  /* 0x00000020110a7824 */ /* 0x001fc600078e00ff */
[----:B------:R-:W-:Y:S01]  /*02c0*/  LOP3.LUT R11, R24, 0x1, RZ, 0xc0, !PT ;  /* 0x00000001180b7812 */ /* 0x000fe200078ec0ff */
[----:B------:R-:W-:-:S03]  /*02d0*/  IMAD.IADD R10, R10, 0x1, R19 ;  /* 0x000000010a0a7824 */ /* 0x000fc600078e0213 */
[----:B------:R-:W-:Y:S01]  /*02e0*/  ISETP.NE.U32.AND P0, PT, R11, 0x1, PT ;  /* 0x000000010b00780c */ /* 0x000fe20003f05070 */
[----:B------:R-:W-:-:S03]  /*02f0*/  IMAD R11, R10, 0x5, RZ ;  /* 0x000000050a0b7824 */ /* 0x000fc600078e02ff */
[----:B------:R-:W-:Y:S01]  /*0300*/  R2P PR, R24, 0x7e ;  /* 0x0000007e18007804 */ /* 0x000fe20000000000 */
[----:B------:R-:W-:-:S08]  /*0310*/  IMAD.WIDE.U32 R10, R11, 0x4, R8 ;  /* 0x000000040b0a7825 */ /* 0x000fd000078e0008 */
[----:B------:R-:W2:Y:S04]  /*0320*/  @!P0 LDG.E R18, desc[UR4][R10.64] ;  /* 0x000000040a128981 */ /* 0x000ea8000c1e1900 */
[----:B------:R-:W3:Y:S04]  /*0330*/  @!P0 LDG.E R20, desc[UR4][R10.64+0x10] ;  /* 0x000010040a148981 */ /* 0x000ee8000c1e1900 */
[----:B------:R-:W4:Y:S04]  /*0340*/  @P1 LDG.E R22, desc[UR4][R10.64+0x14] ;  /* 0x000014040a161981 */ /* 0x000f28000c1e1900 */
[----:B------:R-:W4:Y:S04]  /*0350*/  @P2 LDG.E R26, desc[UR4][R10.64+0x28] ;  /* 0x000028040a1a2981 */ /* 0x000f28000c1e1900 */
[----:B------:R-:W4:Y:S04]  /*0360*/  @!P0 LDG.E R21, desc[UR4][R10.64+0x4] ;  /* 0x000004040a158981 */ /* 0x000f28000c1e1900 */
[----:B------:R-:W4:Y:S04]  /*0370*/  @!P0 LDG.E R23, desc[UR4][R10.64+0xc] ;  /* 0x00000c040a178981 */ /* 0x000f28000c1e1900 */
[----:B------:R-:W4:Y:S04]  /*0380*/  @P1 LDG.E R25, desc[UR4][R10.64+0x18] ;  /* 0x000018040a191981 */ /* 0x000f28000c1e1900 */
[----:B------:R-:W4:Y:S04]  /*0390*/  @P3 LDG.E R28, desc[UR4][R10.64+0x3c] ;  /* 0x00003c040a1c3981 */ /* 0x000f28000c1e1900 */
[----:B------:R-:W4:Y:S01]  /*03a0*/  @P6 LDG.E R27, desc[UR4][R10.64+0x7c] ;  /* 0x00007c040a1b6981 */ /* 0x000f22000c1e1900 */
[----:B--2---:R-:W-:-:S03]  /*03b0*/  @!P0 LOP3.LUT R15, R15, R18, RZ, 0x3c, !PT ;  /* 0x000000120f0f8212 */ /* 0x004fc600078e3cff */
[----:B------:R-:W2:Y:S01]  /*03c0*/  @!P0 LDG.E R18, desc[UR4][R10.64+0x8] ;  /* 0x000008040a128981 */ /* 0x000ea2000c1e1900 */
[----:B---3--:R-:W-:-:S03]  /*03d0*/  @!P0 LOP3.LUT R3, R3, R20, RZ, 0x3c, !PT ;  /* 0x0000001403038212 */ /* 0x008fc600078e3cff */
[----:B------:R-:W3:Y:S01]  /*03e0*/  @P1 LDG.E R20, desc[UR4][R10.64+0x24] ;  /* 0x000024040a141981 */ /* 0x000ee2000c1e1900 */
[----:B----4-:R-:W-:-:S03]  /*03f0*/  @P1 LOP3.LUT R15, R15, R22, RZ, 0x3c, !PT ;  /* 0x000000160f0f1212 */ /* 0x010fc600078e3cff */
[----:B------:R-:W4:Y:S01]  /*0400*/  @P2 LDG.E R22, desc[UR4][R10.64+0x38] ;  /* 0x000038040a162981 */ /* 0x000f22000c1e1900 */
[----:B------:R-:W-:-:S03]  /*0410*/  @P2 LOP3.LUT R15, R15, R26, RZ, 0x3c, !PT ;  /* 0x0000001a0f0f2212 */ /* 0x000fc600078e3cff */
[----:B------:R-:W4:Y:S01]  /*0420*/  @P4 LDG.E R26, desc[UR4][R10.64+0x50] ;  /* 0x000050040a1a4981 */ /* 0x000f22000c1e1900 */
[----:B------:R-:W-:-:S03]  /*0430*/  @!P0 LOP3.LUT R4, R4, R21, RZ, 0x3c, !PT ;  /* 0x0000001504048212 */ /* 0x000fc600078e3cff */
[----:B------:R-:W4:Y:S01]  /*0440*/  @P1 LDG.E R21, desc[UR4][R10.64+0x20] ;  /* 0x000020040a151981 */ /* 0x000f22000c1e1900 */
[----:B------:R-:W-:-:S03]  /*0450*/  @!P0 LOP3.LUT R2, R2, R23, RZ, 0x3c, !PT ;  /* 0x0000001702028212 */ /* 0x000fc600078e3cff */
[----:B------:R-:W4:Y:S01]  /*0460*/  @P2 LDG.E R23, desc[UR4][R10.64+0x2c] ;  /* 0x00002c040a172981 */ /* 0x000f22000c1e1900 */
[----:B------:R-:W-:-:S03]  /*0470*/  @P1 LOP3.LUT R4, R4, R25, RZ, 0x3c, !PT ;  /* 0x0000001904041212 */ /* 0x000fc600078e3cff */
[----:B------:R-:W4:Y:S01]  /*0480*/  @P2 LDG.E R25, desc[UR4][R10.64+0x34] ;  /* 0x000034040a192981 */ /* 0x000f22000c1e1900 */
[----:B--2---:R-:W-:-:S03]  /*0490*/  @!P0 LOP3.LUT R5, R5, R18, RZ, 0x3c, !PT ;  /* 0x0000001205058212 */ /* 0x004fc600078e3cff */
[----:B------:R-:W2:Y:S01]  /*04a0*/  @P1 LDG.E R18, desc[UR4][R10.64+0x1c] ;  /* 0x00001c040a121981 */ /* 0x000ea2000c1e1900 */
[----:B---3--:R-:W-:-:S03]  /*04b0*/  @P1 LOP3.LUT R3, R3, R20, RZ, 0x3c, !PT ;  /* 0x0000001403031212 */ /* 0x008fc600078e3cff */
[----:B------:R-:W3:Y:S01]  /*04c0*/  @P2 LDG.E R20, desc[UR4][R10.64+0x30] ;  /* 0x000030040a142981 */ /* 0x000ee2000c1e1900 */
[----:B----4-:R-:W-:-:S03]  /*04d0*/  @P2 LOP3.LUT R3, R3, R22, RZ, 0x3c, !PT ;  /* 0x0000001603032212 */ /* 0x010fc600078e3cff */
[----:B------:R-:W4:Y:S01]  /*04e0*/  @P3 LDG.E R22, desc[UR4][R10.64+0x4c] ;  /* 0x00004c040a163981 */ /* 0x000f22000c1e1900 */
[----:B------:R-:W-:-:S04]  /*04f0*/  @P3 LOP3.LUT R15, R15, R28, RZ, 0x3c, !PT ;  /* 0x0000001c0f0f3212 */ /* 0x000fc800078e3cff */
[----:B------:R-:W-:Y:S02]  /*0500*/  @P4 LOP3.LUT R15, R15, R26, RZ, 0x3c, !PT ;  /* 0x0000001a0f0f4212 */ /* 0x000fe400078e3cff */
[----:B------:R-:W-:Y:S01]  /*0510*/  @P1 LOP3.LUT R2, R2, R21, RZ, 0x3c, !PT ;  /* 0x0000001502021212 */ /* 0x000fe200078e3cff */
[----:B------:R-:W4:Y:S04]  /*0520*/  @P5 LDG.E R26, desc[UR4][R10.64+0x64] ;  /* 0x000064040a1a5981 */ /* 0x000f28000c1e1900 */
[----:B------:R-:W4:Y:S01]  /*0530*/  @P3 LDG.E R21, desc[UR4][R10.64+0x40] ;  /* 0x000040040a153981 */ /* 0x000f22000c1e1900 */
[----:B------:R-:W-:Y:S02]  /*0540*/  @P2 LOP3.LUT R4, R4, R23, RZ, 0x3c, !PT ;  /* 0x0000001704042212 */ /* 0x000fe400078e3cff */
[----:B------:R-:W-:Y:S01]  /*0550*/  @P2 LOP3.LUT R2, R2, R25, RZ, 0x3c, !PT ;  /* 0x0000001902022212 */ /* 0x000fe200078e3cff */
[----:B------:R-:W4:Y:S04]  /*0560*/  @P3 LDG.E R23, desc[UR4][R10.64+0x48] ;  /* 0x000048040a173981 */ /* 0x000f28000c1e1900 */
[----:B------:R-:W4:Y:S01]  /*0570*/  @P4 LDG.E R25, desc[UR4][R10.64+0x54] ;  /* 0x000054040a194981 */ /* 0x000f22000c1e1900 */
[----:B--2---:R-:W-:-:S03]  /*0580*/  @P1 LOP3.LUT R5, R5, R18, RZ, 0x3c, !PT ;  /* 0x0000001205051212 */ /* 0x004fc600078e3cff */
[----:B------:R-:W2:Y:S01]  /*0590*/  @P3 LDG.E R18, desc[UR4][R10.64+0x44] ;  /* 0x000044040a123981 */ /* 0x000ea2000c1e1900 */
[----:B---3--:R-:W-:-:S03]  /*05a0*/  @P2 LOP3.LUT R5, R5, R20, RZ, 0x3c, !PT ;  /* 0x0000001405052212 */ /* 0x008fc600078e3cff */
[----:B------:R-:W3:Y:S01]  /*05b0*/  @P4 LDG.E R20, desc[UR4][R10.64+0x58] ;  /* 0x000058040a144981 */ /* 0x000ee2000c1e1900 */
[----:B----4-:R-:W-:-:S03]  /*05c0*/  @P3 LOP3.LUT R3, R3, R22, RZ, 0x3c, !PT ;  /* 0x0000001603033212 */ /* 0x010fc600078e3cff */
[----:B------:R-:W4:Y:S01]  /*05d0*/  @P4 LDG.E R22, desc[UR4][R10.64+0x60] ;  /* 0x000060040a164981 */ /* 0x000f22000c1e1900 */
[----:B------:R-:W-:Y:S02]  /*05e0*/  LOP3.LUT P0, RZ, R24, 0x80, RZ, 0xc0, !PT ;  /* 0x0000008018ff7812 */ /* 0x000fe4000780c0ff */
[----:B------:R-:W-:Y:S02]  /*05f0*/  @P5 LOP3.LUT R15, R15, R26, RZ, 0x3c, !PT ;  /* 0x0000001a0f0f5212 */ /* 0x000fe400078e3cff */
[----:B------:R-:W4:Y:S01]  /*0600*/  @P6 LDG.E R26, desc[UR4][R10.64+0x78] ;  /* 0x000078040a1a6981 */ /* 0x000f22000c1e1900 */
[----:B------:R-:W-:-:S03]  /*0610*/  @P3 LOP3.LUT R4, R4, R21, RZ, 0x3c, !PT ;  /* 0x0000001504043212 */ /* 0x000fc600078e3cff */
[----:B------:R-:W4:Y:S01]  /*0620*/  @P4 LDG.E R21, desc[UR4][R10.64+0x5c] ;  /* 0x00005c040a154981 */ /* 0x000f22000c1e1900 */
[----:B------:R-:W-:-:S03]  /*0630*/  @P3 LOP3.LUT R2, R2, R23, RZ, 0x3c, !PT ;  /* 0x0000001702023212 */ /* 0x000fc600078e3cff */
[----:B------:R-:W4:Y:S01]  /*0640*/  @P5 LDG.E R23, desc[UR4][R10.64+0x68] ;  /* 0x000068040a175981 */ /* 0x000f22000c1e1900 */
[----:B------:R-:W-:-:S03]  /*0650*/  @P4 LOP3.LUT R4, R4, R25, RZ, 0x3c, !PT ;  /* 0x0000001904044212 */ /* 0x000fc600078e3cff */
[----:B------:R-:W4:Y:S01]  /*0660*/  @P5 LDG.E R25, desc[UR4][R10.64+0x70] ;  /* 0x000070040a195981 */ /* 0x000f22000c1e1900 */
[----:B--2---:R-:W-:-:S03]  /*0670*/  @P3 LOP3.LUT R5, R5, R18, RZ, 0x3c, !PT ;  /* 0x0000001205053212 */ /* 0x004fc600078e3cff */
[----:B------:R-:W2:Y:S01]  /*0680*/  @P5 LDG.E R18, desc[UR4][R10.64+0x6c] ;  /* 0x00006c040a125981 */ /* 0x000ea2000c1e1900 */
[----:B---3--:R-:W-:-:S03]  /*0690*/  @P4 LOP3.LUT R5, R5, R20, RZ, 0x3c, !PT ;  /* 0x0000001405054212 */ /* 0x008fc600078e3cff */
[----:B------:R-:W3:Y:S01]  /*06a0*/  @P5 LDG.E R20, desc[UR4][R10.64+0x74] ;  /* 0x000074040a145981 */ /* 0x000ee2000c1e1900 */
[----:B----4-:R-:W-:-:S03]  /*06b0*/  @P4 LOP3.LUT R3, R3, R22, RZ, 0x3c, !PT ;  /* 0x0000001603034212 */ /* 0x010fc600078e3cff */
[----:B------:R-:W4:Y:S01]  /*06c0*/  @P0 LDG.E R22, desc[UR4][R10.64+0x8c] ;  /* 0x00008c040a160981 */ /* 0x000f22000c1e1900 */
[----:B------:R-:W-:-:S03]  /*06d0*/  @P6 LOP3.LUT R15, R15, R26, RZ, 0x3c, !PT ;  /* 0x0000001a0f0f6212 */ /* 0x000fc600078e3cff */
        /* <DEDUP_REMOVED lines=13> */
[----:B------:R-:W-:Y:S02]  /*07b0*/  @P6 LOP3.LUT R4, R4, R27, RZ, 0x3c, !PT ;  /* 0x0000001b04046212 */ /* 0x000fe400078e3cff */
[----:B------:R-:W-:Y:S02]  /*07c0*/  @P6 LOP3.LUT R2, R2, R21, RZ, 0x3c, !PT ;  /* 0x0000001502026212 */ /* 0x000fe400078e3cff */
[----:B------:R-:W-:Y:S02]  /*07d0*/  @P0 LOP3.LUT R4, R4, R23, RZ, 0x3c, !PT ;  /* 0x0000001704040212 */ /* 0x000fe400078e3cff */
[----:B------:R-:W-:Y:S02]  /*07e0*/  @P0 LOP3.LUT R2, R2, R25, RZ, 0x3c, !PT ;  /* 0x0000001902020212 */ /* 0x000fe400078e3cff */
[----:B--2---:R-:W-:Y:S02]  /*07f0*/  @P6 LOP3.LUT R5, R5, R18, RZ, 0x3c, !PT ;  /* 0x0000001205056212 */ /* 0x004fe400078e3cff */
[----:B---3--:R-:W-:-:S02]  /*0800*/  @P6 LOP3.LUT R3, R3, R20, RZ, 0x3c, !PT ;  /* 0x0000001403036212 */ /* 0x008fc400078e3cff */
[----:B----4-:R-:W-:Y:S02]  /*0810*/  @P0 LOP3.LUT R5, R5, R22, RZ, 0x3c, !PT ;  /* 0x0000001605050212 */ /* 0x010fe400078e3cff */
[----:B------:R-:W-:Y:S02]  /*0820*/  @P0 LOP3.LUT R3, R3, R26, RZ, 0x3c, !PT ;  /* 0x0000001a03030212 */ /* 0x000fe400078e3cff */
[----:B------:R-:W-:-:S13]  /*0830*/  R2P PR, R24.B1, 0x7f ;  /* 0x0000007f18007804 */ /* 0x000fda0000001000 */
[----:B------:R-:W2:Y:S04]  /*0840*/  @P0 LDG.E R18, desc[UR4][R10.64+0xa0] ;  /* 0x0000a0040a120981 */ /* 0x000ea8000c1e1900 */
[----:B------:R-:W3:Y:S04]  /*0850*/  @P1 LDG.E R22, desc[UR4][R10.64+0xb4] ;  /* 0x0000b4040a161981 */ /* 0x000ee8000c1e1900 */
[----:B------:R-:W4:Y:S04]  /*0860*/  @P2 LDG.E R26, desc[UR4][R10.64+0xc8] ;  /* 0x0000c8040a1a2981 */ /* 0x000f28000c1e1900 */
[----:B------:R-:W4:Y:S04]  /*0870*/  @P3 LDG.E R28, desc[UR4][R10.64+0xdc] ;  /* 0x0000dc040a1c3981 */ /* 0x000f28000c1e1900 */
[----:B------:R-:W4:Y:S04]  /*0880*/  @P0 LDG.E R23, desc[UR4][R10.64+0xa4] ;  /* 0x0000a4040a170981 */ /* 0x000f28000c1e1900 */
[----:B------:R-:W4:Y:S04]  /*0890*/  @P0 LDG.E R20, desc[UR4][R10.64+0xa8] ;  /* 0x0000a8040a140981 */ /* 0x000f28000c1e1900 */
[----:B------:R-:W4:Y:S04]  /*08a0*/  @P4 LDG.E R25, desc[UR4][R10.64+0xf0] ;  /* 0x0000f0040a194981 */ /* 0x000f28000c1e1900 */
        /* <DEDUP_REMOVED lines=21> */
[----:B------:R-:W-:Y:S02]  /*0a00*/  LOP3.LUT P0, RZ, R24, 0x8000, RZ, 0xc0, !PT ;  /* 0x0000800018ff7812 */ /* 0x000fe4000780c0ff */
[----:B----4-:R-:W-:Y:S01]  /*0a10*/  @P5 LOP3.LUT R15, R15, R26, RZ, 0x3c, !PT ;  /* 0x0000001a0f0f5212 */ /* 0x010fe200078e3cff */
[----:B------:R-:W4:Y:S04]  /*0a20*/  @P3 LDG.E R24, desc[UR4][R10.64+0xe4] ;  /* 0x0000e4040a183981 */ /* 0x000f28000c1e1900 */
[----:B------:R-:W2:Y:S01]  /*0a30*/  @P6 LDG.E R26, desc[UR4][R10.64+0x118] ;  /* 0x000118040a1a6981 */ /* 0x000ea2000c1e1900 */
        /* <DEDUP_REMOVED lines=8> */
[----:B---3--:R-:W-:-:S03]  /*0ac0*/  @P2 LOP3.LUT R3, R3, R22, RZ, 0x3c, !PT ;  /* 0x0000001603032212 */ /* 0x008fc600078e3cff */
[----:B------:R-:W3:Y:S01]  /*0ad0*/  @P4 LDG.E R22, desc[UR4][R10.64+0x100] ;  /* 0x000100040a164981 */ /* 0x000ee2000c1e1900 */
[----:B--2---:R-:W-:-:S03]  /*0ae0*/  @P6 LOP3.LUT R15, R15, R26, RZ, 0x3c, !PT ;  /* 0x0000001a0f0f6212 */ /* 0x004fc600078e3cff */
[----:B------:R-:W2:Y:S01]  /*0af0*/  @P0 LDG.E R26, desc[UR4][R10.64+0x12c] ;  /* 0x00012c040a1a0981 */ /* 0x000ea2000c1e1900 */
[----:B----4-:R-:W-:-:S03]  /*0b00*/  @P2 LOP3.LUT R2, R2, R23, RZ, 0x3c, !PT ;  /* 0x0000001702022212 */ /* 0x010fc600078e3cff */
[----:B------:R-:W4:Y:S01]  /*0b10*/  @P4 LDG.E R23, desc[UR4][R10.64+0xfc] ;  /* 0x0000fc040a174981 */ /* 0x000f22000c1e1900 */
[----:B------:R-:W-:-:S03]  /*0b20*/  @P2 LOP3.LUT R5, R5, R20, RZ, 0x3c, !PT ;  /* 0x0000001405052212 */ /* 0x000fc600078e3cff */
[----:B------:R-:W4:Y:S01]  /*0b30*/  @P4 LDG.E R20, desc[UR4][R10.64+0xf8] ;  /* 0x0000f8040a144981 */ /* 0x000f22000c1e1900 */
[----:B------:R-:W-:Y:S02]  /*0b40*/  @P3 LOP3.LUT R2, R2, R27, RZ, 0x3c, !PT ;  /* 0x0000001b02023212 */ /* 0x000fe400078e3cff */
[----:B------:R-:W-:Y:S01]  /*0b50*/  @P3 LOP3.LUT R4, R4, R25, RZ, 0x3c, !PT ;  /* 0x0000001904043212 */ /* 0x000fe200078e3cff */
[----:B------:R-:W4:Y:S01]  /*0b60*/  @P5 LDG.E R27, desc[UR4][R10.64+0x110] ;  /* 0x000110040a1b5981 */ /* 0x000f22000c1e1900 */
[----:B------:R-:W-:-:S03]  /*0b70*/  @P3 LOP3.LUT R5, R5, R24, RZ, 0x3c, !PT ;  /* 0x0000001805053212 */ /* 0x000fc600078e3cff */
[----:B------:R-:W4:Y:S04]  /*0b80*/  @P5 LDG.E R25, desc[UR4][R10.64+0x108] ;  /* 0x000108040a195981 */ /* 0x000f28000c1e1900 */
        /* <DEDUP_REMOVED lines=19> */
[----:B------:R-:W-:-:S05]  /*0cc0*/  VIADD R19, R19, 0x10 ;  /* 0x0000001013137836 */ /* 0x000fca0000000000 */
[----:B------:R-:W-:Y:S02]  /*0cd0*/  ISETP.NE.AND P1, PT, R19, 0x20, PT ;  /* 0x000000201300780c */ /* 0x000fe40003f25270 */
[----:B------:R-:W-:Y:S02]  /*0ce0*/  @P5 LOP3.LUT R3, R3, R18, RZ, 0x3c, !PT ;  /* 0x0000001203035212 */ /* 0x000fe400078e3cff */
[----:B------:R-:W-:Y:S02]  /*0cf0*/  @P6 LOP3.LUT R4, R4, R21, RZ, 0x3c, !PT ;  /* 0x0000001504046212 */ /* 0x000fe400078e3cff */
[----:B---3--:R-:W-:-:S04]  /*0d00*/  @P6 LOP3.LUT R3, R3, R22, RZ, 0x3c, !PT ;  /* 0x0000001603036212 */ /* 0x008fc800078e3cff */
[----:B--2---:R-:W-:Y:S02]  /*0d10*/  @P0 LOP3.LUT R3, R3, R26, RZ, 0x3c, !PT ;  /* 0x0000001a03030212 */ /* 0x004fe400078e3cff */
[----:B----4-:R-:W-:Y:S02]  /*0d20*/  @P6 LOP3.LUT R2, R2, R23, RZ, 0x3c, !PT ;  /* 0x0000001702026212 */ /* 0x010fe400078e3cff */
[----:B------:R-:W-:Y:S02]  /*0d30*/  @P6 LOP3.LUT R5, R5, R20, RZ, 0x3c, !PT ;  /* 0x0000001405056212 */ /* 0x000fe400078e3cff */
[----:B------:R-:W-:Y:S02]  /*0d40*/  @P0 LOP3.LUT R2, R2, R27, RZ, 0x3c, !PT ;  /* 0x0000001b02020212 */ /* 0x000fe400078e3cff */
[----:B------:R-:W-:Y:S02]  /*0d50*/  @P0 LOP3.LUT R4, R4, R25, RZ, 0x3c, !PT ;  /* 0x0000001904040212 */ /* 0x000fe400078e3cff */
[----:B------:R-:W-:Y:S01]  /*0d60*/  @P0 LOP3.LUT R5, R5, R24, RZ, 0x3c, !PT ;  /* 0x0000001805050212 */ /* 0x000fe200078e3cff */
[----:B------:R-:W-:Y:S06]  /*0d70*/  @P1 BRA `(.L_x_4) ;  /* 0xfffffff400481947 */ /* 0x000fec000383ffff */
[----:B------:R-:W-:-:S05]  /*0d80*/  VIADD R17, R17, 0x1 ;  /* 0x0000000111117836 */ /* 0x000fca0000000000 */
[----:B------:R-:W-:-:S13]  /*0d90*/  ISETP.NE.AND P0, PT, R17, 0x5, PT ;  /* 0x000000051100780c */ /* 0x000fda0003f05270 */
[----:B------:R-:W-:Y:S05]  /*0da0*/  @P0 BRA `(.L_x_5) ;  /* 0xfffffff400300947 */ /* 0x000fea000383ffff */
[----:B------:R1:W-:Y:S01]  /*0db0*/  STG.E.64 desc[UR4][R6.64+0x8], R4 ;  /* 0x0000080406007986 */ /* 0x0003e2000c101b04 */
[----:B------:R-:W-:Y:S01]  /*0dc0*/  VIADD R14, R14, 0x1 ;  /* 0x000000010e0e7836 */ /* 0x000fe20000000000 */
[----:B------:R-:W-:Y:S02]  /*0dd0*/  LOP3.LUT R11, R13, 0x3, RZ, 0xc0, !PT ;  /* 0x000000030d0b7812 */ /* 0x000fe400078ec0ff */
[----:B------:R1:W-:Y:S02]  /*0de0*/  STG.E.64 desc[UR4][R6.64+0x10], R2 ;  /* 0x0000100206007986 */ /* 0x0003e4000c101b04 */
[----:B------:R-:W-:Y:S02]  /*0df0*/  ISETP.GE.U32.AND P0, PT, R14, R11, PT ;  /* 0x0000000b0e00720c */ /* 0x000fe40003f06070 */
[----:B------:R1:W-:Y:S11]  /*0e00*/  STG.E desc[UR4][R6.64+0x4], R15 ;  /* 0x0000040f06007986 */ /* 0x0003f6000c101904 */
[----:B------:R-:W-:Y:S05]  /*0e10*/  @!P0 BRA `(.L_x_6) ;  /* 0xfffffff400048947 */ /* 0x000fea000383ffff */
.L_x_3:
[----:B------:R-:W-:Y:S05]  /*0e20*/  BSYNC.RECONVERGENT B1 ;  /* 0x0000000000017941 */ /* 0x000fea0003800200 */
.L_x_2:
[C---:B------:R-:W-:Y:S01]  /*0e30*/  ISETP.GT.U32.AND P0, PT, R13.reuse, 0x3, PT ;  /* 0x000000030d00780c */ /* 0x040fe20003f04070 */
[----:B------:R-:W-:Y:S01]  /*0e40*/  VIADD R12, R12, 0x1 ;  /* 0x000000010c0c7836 */ /* 0x000fe20000000000 */
[--C-:B------:R-:W-:Y:S02]  /*0e50*/  SHF.R.U64 R13, R13, 0x2, R0.reuse ;  /* 0x000000020d0d7819 */ /* 0x100fe40000001200 */
[----:B------:R-:W-:Y:S02]  /*0e60*/  ISETP.GT.U32.AND.EX P0, PT, R0, RZ, PT, P0 ;  /* 0x000000ff0000720c */ /* 0x000fe40003f04100 */
[----:B------:R-:W-:-:S11]  /*0e70*/  SHF.R.U32.HI R0, RZ, 0x2, R0 ;  /* 0x00000002ff007819 */ /* 0x000fd60000011600 */
[----:B------:R-:W-:Y:S05]  /*0e80*/  @P0 BRA `(.L_x_7) ;  /* 0xfffffff000c80947 */ /* 0x000fea000383ffff */
.L_x_1:
[----:B------:R-:W-:Y:S05]  /*0e90*/  BSYNC.RECONVERGENT B0 ;  /* 0x0000000000007941 */ /* 0x000fea0003800200 */
.L_x_0:
[----:B------:R-:W-:Y:S04]  /*0ea0*/  STG.E.64 desc[UR4][R6.64+0x18], RZ ;  /* 0x000018ff06007986 */ /* 0x000fe8000c101b04 */
[----:B------:R-:W-:Y:S04]  /*0eb0*/  STG.E desc[UR4][R6.64+0x20], RZ ;  /* 0x000020ff06007986 */ /* 0x000fe8000c101904 */
[----:B------:R-:W-:Y:S01]  /*0ec0*/  STG.E.64 desc[UR4][R6.64+0x28], RZ ;  /* 0x000028ff06007986 */ /* 0x000fe2000c101b04 */
[----:B------:R-:W-:Y:S05]  /*0ed0*/  EXIT ;  /* 0x000000000000794d */ /* 0x000fea0003800000 */
.L_x_8:
[----:B------:R-:W-:-:S00]  /*0ee0*/  BRA `(.L_x_8) ;  /* 0xfffffffc00fc7947 */ /* 0x000fc0000383ffff */
[----:B------:R-:W-:-:S00]  /*0ef0*/  NOP ;  /* 0x0000000000007918 */ /* 0x000fc00000000000 */
        /* <DEDUP_REMOVED lines=8> */
.L_x_58:


//--------------------- .text._Z12generate_mapP17curandStateXORWOWiPiii --------------------------
	.section	.text._Z12generate_mapP17curandStateXORWOWiPiii,"ax",@progbits
	.align	128
        .global         _Z12generate_mapP17curandStateXORWOWiPiii
        .type           _Z12generate_mapP17curandStateXORWOWiPiii,@function
        .size           _Z12generate_mapP17curandStateXORWOWiPiii,(.L_x_59 - _Z12generate_mapP17curandStateXORWOWiPiii)
        .other          _Z12generate_mapP17curandStateXORWOWiPiii,@"STO_CUDA_ENTRY STV_DEFAULT"
_Z12generate_mapP17curandStateXORWOWiPiii:
.text._Z12generate_mapP17curandStateXORWOWiPiii:
[----:B------:R-:W0:Y:S01]  /*0000*/  LDC R1, c[0x0][0x37c] ;  /* 0x0000df00ff017b82 */ /* 0x000e220000000800 */
[----:B------:R-:W1:Y:S02]  /*0010*/  LDCU.64 UR38, c[0x0][0x398] ;  /* 0x00007300ff2677ac */ /* 0x000e640008000a00 */
[----:B-1----:R-:W-:-:S04]  /*0020*/  UIMAD UR38, UR39, UR38, URZ ;  /* 0x00000026272672a4 */ /* 0x002fc8000f8e02ff */
[----:B------:R-:W-:-:S09]  /*0030*/  UISETP.GE.AND UP0, UPT, UR38, 0x1, UPT ;  /* 0x000000012600788c */ /* 0x000fd2000bf06270 */
[----:B------:R-:W-:Y:S05]  /*0040*/  BRA.U !UP0, `(.L_x_9) ;  /* 0x0000002908647547 */ /* 0x000fea000b800000 */
[----:B------:R-:W1:Y:S01]  /*0050*/  S2R R5, SR_TID.X ;  /* 0x0000000000057919 */ /* 0x000e620000002100 */
[----:B------:R-:W1:Y:S01]  /*0060*/  LDC.64 R2, c[0x0][0x380] ;  /* 0x0000e000ff027b82 */ /* 0x000e620000000a00 */
[----:B------:R-:W2:Y:S01]  /*0070*/  LDCU.64 UR6, c[0x0][0x390] ;  /* 0x00007200ff0677ac */ /* 0x000ea20008000a00 */
[----:B------:R-:W-:Y:S01]  /*0080*/  IMAD.MOV.U32 R0, RZ, RZ, RZ ;  /* 0x000000ffff007224 */ /* 0x000fe200078e00ff */
[----:B------:R-:W-:Y:S02]  /*0090*/  UISETP.GE.U32.AND UP1, UPT, UR38, 0x4, UPT ;  /* 0x000000042600788c */ /* 0x000fe4000bf26070 */
[----:B------:R-:W-:Y:S01]  /*00a0*/  ULOP3.LUT UR39, UR38, 0x3, URZ, 0xc0, !UPT ;  /* 0x0000000326277892 */ /* 0x000fe2000f8ec0ff */
[----:B------:R-:W-:Y:S01]  /*00b0*/  UMOV UR4, 0x8 ;  /* 0x0000000800047882 */ /* 0x000fe20000000000 */
[----:B------:R-:W-:Y:S02]  /*00c0*/  UMOV UR5, 0x0 ;  /* 0x0000000000057882 */ /* 0x000fe40000000000 */
[----:B------:R-:W-:Y:S01]  /*00d0*/  UISETP.NE.AND UP0, UPT, UR39, URZ, UPT ;  /* 0x000000ff2700728c */ /* 0x000fe2000bf05270 */
[----:B------:R-:W3:Y:S01]  /*00e0*/  LDCU.64 UR36, c[0x0][0x358] ;  /* 0x00006b00ff2477ac */ /* 0x000ee20008000a00 */
[----:B--2---:R-:W-:Y:S01]  /*00f0*/  UIMAD.WIDE.U32 UR4, UR6, 0x1, UR4 ;  /* 0x00000001060478a5 */ /* 0x004fe2000f8e0004 */
[----:B-1----:R-:W-:Y:S01]  /*0100*/  IMAD.WIDE.U32 R2, R5, 0x30, R2 ;  /* 0x0000003005027825 */ /* 0x002fe200078e0002 */
[----:B---3--:R-:W-:Y:S10]  /*0110*/  BRA.U !UP1, `(.L_x_10) ;  /* 0x0000000509dc7547 */ /* 0x008ff4000b800000 */
[----:B------:R-:W-:Y:S01]  /*0120*/  ULOP3.LUT UR8, UR38, 0x7ffffffc, URZ, 0xc0, !UPT ;  /* 0x7ffffffc26087892 */ /* 0x000fe2000f8ec0ff */
[----:B------:R-:W-:Y:S01]  /*0130*/  IMAD.U32 R13, RZ, RZ, UR5 ;  /* 0x00000005ff0d7e24 */ /* 0x000fe2000f8e00ff */
[----:B------:R-:W-:Y:S01]  /*0140*/  UIADD3 UR6, UPT, UPT, UR5, UR7, URZ ;  /* 0x0000000705067290 */ /* 0x000fe2000fffe0ff */
[----:B------:R-:W-:Y:S01]  /*0150*/  IMAD.U32 R12, RZ, RZ, UR4 ;  /* 0x00000004ff0c7e24 */ /* 0x000fe2000f8e00ff */
[----:B------:R-:W-:Y:S02]  /*0160*/  UIADD3 UR4, UPT, UPT, -UR8, URZ, URZ ;  /* 0x000000ff08047290 */ /* 0x000fe4000fffe1ff */
[----:B------:R-:W-:Y:S02]  /*0170*/  IMAD.U32 R0, RZ, RZ, UR8 ;  /* 0x00000008ff007e24 */ /* 0x000fe4000f8e00ff */
[----:B------:R-:W-:-:S08]  /*0180*/  IMAD.U32 R13, RZ, RZ, UR6 ;  /* 0x00000006ff0d7e24 */ /* 0x000fd0000f8e00ff */
.L_x_11:
[----:B---3--:R-:W2:Y:S04]  /*0190*/  LDG.E.64 R10, desc[UR36][R2.64] ;  /* 0x00000024020a7981 */ /* 0x008ea8000c1e1b00 */
[----:B------:R-:W3:Y:S04]  /*01a0*/  LDG.E.64 R6, desc[UR36][R2.64+0x10] ;  /* 0x0000102402067981 */ /* 0x000ee8000c1e1b00 */
[----:B------:R-:W4:Y:S01]  /*01b0*/  LDG.E.64 R8, desc[UR36][R2.64+0x8] ;  /* 0x0000082402087981 */ /* 0x000f22000c1e1b00 */
[----:B--2---:R-:W-:Y:S01]  /*01c0*/  SHF.R.U32.HI R4, RZ, 0x2, R11 ;  /* 0x00000002ff047819 */ /* 0x004fe2000001160b */
[----:B------:R-:W-:-:S03]  /*01d0*/  VIADD R10, R10, 0x587c5 ;  /* 0x000587c50a0a7836 */ /* 0x000fc60000000000 */
[----:B------:R-:W-:Y:S01]  /*01e0*/  LOP3.LUT R4, R4, R11, RZ, 0x3c, !PT ;  /* 0x0000000b04047212 */ /* 0x000fe200078e3cff */
[C---:B---3--:R-:W-:Y:S02]  /*01f0*/  IMAD.SHL.U32 R14, R7.reuse, 0x10, RZ ;  /* 0x00000010070e7824 */ /* 0x048fe400078e00ff */
[----:B------:R-:W-:Y:S01]  /*0200*/  IMAD.MOV.U32 R21, RZ, RZ, R6 ;  /* 0x000000ffff157224 */ /* 0x000fe200078e0006 */
[----:B------:R-:W-:Y:S01]  /*0210*/  SHF.L.U32 R5, R4, 0x1, RZ ;  /* 0x0000000104057819 */ /* 0x000fe200000006ff */
[----:B----4-:R-:W-:Y:S02]  /*0220*/  IMAD.MOV.U32 R20, RZ, RZ, R9 ;  /* 0x000000ffff147224 */ /* 0x010fe400078e0009 */
[----:B------:R-:W-:Y:S01]  /*0230*/  IMAD.MOV.U32 R11, RZ, RZ, R8 ;  /* 0x000000ffff0b7224 */ /* 0x000fe200078e0008 */
[----:B------:R-:W-:Y:S01]  /*0240*/  LOP3.LUT R5, R7, R14, R5, 0x96, !PT ;  /* 0x0000000e07057212 */ /* 0x000fe200078e9605 */
[----:B------:R-:W-:Y:S01]  /*0250*/  IMAD.MOV.U32 R6, RZ, RZ, R12 ;  /* 0x000000ffff067224 */ /* 0x000fe200078e000c */
[----:B------:R-:W-:Y:S01]  /*0260*/  MOV R14, R7 ;  /* 0x00000007000e7202 */ /* 0x000fe20000000f00 */
[----:B------:R-:W-:Y:S01]  /*0270*/  IMAD.MOV.U32 R7, RZ, RZ, R13 ;  /* 0x000000ffff077224 */ /* 0x000fe200078e000d */
[----:B------:R-:W-:Y:S01]  /*0280*/  LOP3.LUT R15, R5, R4, RZ, 0x3c, !PT ;  /* 0x00000004050f7212 */ /* 0x000fe200078e3cff */
[----:B------:R-:W-:Y:S01]  /*0290*/  IMAD.MOV.U32 R4, RZ, RZ, 0x2f800000 ;  /* 0x2f800000ff047424 */ /* 0x000fe200078e00ff */
[----:B------:R-:W-:Y:S03]  /*02a0*/  STG.E.64 desc[UR36][R2.64+0x8], R20 ;  /* 0x0000081402007986 */ /* 0x000fe6000c101b24 */
[----:B------:R-:W-:Y:S01]  /*02b0*/  IMAD.IADD R5, R15, 0x1, R10 ;  /* 0x000000010f057824 */ /* 0x000fe200078e020a */
[----:B------:R1:W-:Y:S04]  /*02c0*/  STG.E.64 desc[UR36][R2.64], R10 ;  /* 0x0000000a02007986 */ /* 0x0003e8000c101b24 */
[----:B------:R-:W-:Y:S01]  /*02d0*/  I2FP.F32.U32 R5, R5 ;  /* 0x0000000500057245 */ /* 0x000fe20000201000 */
[----:B------:R2:W-:Y:S04]  /*02e0*/  STG.E.64 desc[UR36][R2.64+0x10], R14 ;  /* 0x0000100e02007986 */ /* 0x0005e8000c101b24 */
[----:B------:R-:W-:-:S04]  /*02f0*/  FFMA R5, R5, R4, 1.1641532182693481445e-10 ;  /* 0x2f00000005057423 */ /* 0x000fc80000000004 */
[----:B------:R-:W-:-:S06]  /*0300*/  FMUL R5, R5, 100 ;  /* 0x42c8000005057820 */ /* 0x000fcc0000400000 */
[----:B------:R-:W3:Y:S02]  /*0310*/  F2I.TRUNC.NTZ R5, R5 ;  /* 0x0000000500057305 */ /* 0x000ee4000020f100 */
[----:B---3--:R-:W-:-:S13]  /*0320*/  ISETP.GT.AND P0, PT, R5, 0x2c, PT ;  /* 0x0000002c0500780c */ /* 0x008fda0003f04270 */
[----:B------:R-:W-:-:S05]  /*0330*/  @!P0 IMAD.MOV.U32 R19, RZ, RZ, 0x1 ;  /* 0x00000001ff138424 */ /* 0x000fca00078e00ff */
[----:B------:R3:W-:Y:S04]  /*0340*/  @!P0 STG.E desc[UR36][R6.64+-0x8], R19 ;  /* 0xfffff81306008986 */ /* 0x0007e8000c101924 */
[----:B------:R-:W-:Y:S04]  /*0350*/  @P0 STG.E desc[UR36][R6.64+-0x8], RZ ;  /* 0xfffff8ff06000986 */ /* 0x000fe8000c101924 */
[----:B------:R-:W4:Y:S04]  /*0360*/  LDG.E.64 R16, desc[UR36][R2.64] ;  /* 0x0000002402107981 */ /* 0x000f28000c1e1b00 */
[----:B------:R-:W5:Y:S04]  /*0370*/  LDG.E.64 R12, desc[UR36][R2.64+0x10] ;  /* 0x00001024020c7981 */ /* 0x000f68000c1e1b00 */
[----:B------:R-:W3:Y:S01]  /*0380*/  LDG.E.64 R8, desc[UR36][R2.64+0x8] ;  /* 0x0000082402087981 */ /* 0x000ee2000c1e1b00 */
[----:B----4-:R-:W-:Y:S01]  /*0390*/  SHF.R.U32.HI R18, RZ, 0x2, R17 ;  /* 0x00000002ff127819 */ /* 0x010fe20000011611 */
[----:B-1----:R-:W-:-:S03]  /*03a0*/  VIADD R10, R16, 0x587c5 ;  /* 0x000587c5100a7836 */ /* 0x002fc60000000000 */
[----:B------:R-:W-:Y:S01]  /*03b0*/  LOP3.LUT R18, R18, R17, RZ, 0x3c, !PT ;  /* 0x0000001112127212 */ /* 0x000fe200078e3cff */
[C---:B-----5:R-:W-:Y:S02]  /*03c0*/  IMAD.SHL.U32 R20, R13.reuse, 0x10, RZ ;  /* 0x000000100d147824 */ /* 0x060fe400078e00ff */
[----:B------:R-:W-:Y:S02]  /*03d0*/  IMAD.MOV.U32 R23, RZ, RZ, R12 ;  /* 0x000000ffff177224 */ /* 0x000fe400078e000c */
[----:B------:R-:W-:Y:S02]  /*03e0*/  IMAD.SHL.U32 R5, R18, 0x2, RZ ;  /* 0x0000000212057824 */ /* 0x000fe400078e00ff */
[----:B--2---:R-:W-:Y:S02]  /*03f0*/  IMAD.MOV.U32 R14, RZ, RZ, R13 ;  /* 0x000000ffff0e7224 */ /* 0x004fe400078e000d */
[----:B---3--:R-:W-:Y:S01]  /*0400*/  IMAD.MOV.U32 R11, RZ, RZ, R8 ;  /* 0x000000ffff0b7224 */ /* 0x008fe200078e0008 */
[----:B------:R-:W-:Y:S01]  /*0410*/  LOP3.LUT R5, R13, R20, R5, 0x96, !PT ;  /* 0x000000140d057212 */ /* 0x000fe200078e9605 */
[----:B------:R-:W-:-:S03]  /*0420*/  IMAD.MOV.U32 R22, RZ, RZ, R9 ;  /* 0x000000ffff167224 */ /* 0x000fc600078e0009 */
[----:B------:R-:W-:Y:S01]  /*0430*/  LOP3.LUT R15, R5, R18, RZ, 0x3c, !PT ;  /* 0x00000012050f7212 */ /* 0x000fe200078e3cff */
[----:B------:R1:W-:Y:S03]  /*0440*/  STG.E.64 desc[UR36][R2.64], R10 ;  /* 0x0000000a02007986 */ /* 0x0003e6000c101b24 */
[----:B------:R-:W-:Y:S01]  /*0450*/  IADD3 R5, PT, PT, R15, R10, RZ ;  /* 0x0000000a0f057210 */ /* 0x000fe20007ffe0ff */
[----:B------:R-:W-:Y:S03]  /*0460*/  STG.E.64 desc[UR36][R2.64+0x10], R14 ;  /* 0x0000100e02007986 */ /* 0x000fe6000c101b24 */
[----:B------:R-:W-:Y:S01]  /*0470*/  I2FP.F32.U32 R5, R5 ;  /* 0x0000000500057245 */ /* 0x000fe20000201000 */
[----:B------:R2:W-:Y:S04]  /*0480*/  STG.E.64 desc[UR36][R2.64+0x8], R22 ;  /* 0x0000081602007986 */ /* 0x0005e8000c101b24 */
[----:B------:R-:W-:-:S04]  /*0490*/  FFMA R5, R5, R4, 1.1641532182693481445e-10 ;  /* 0x2f00000005057423 */ /* 0x000fc80000000004 */
[----:B------:R-:W-:-:S06]  /*04a0*/  FMUL R5, R5, 100 ;  /* 0x42c8000005057820 */ /* 0x000fcc0000400000 */
[----:B------:R-:W3:Y:S02]  /*04b0*/  F2I.TRUNC.NTZ R5, R5 ;  /* 0x0000000500057305 */ /* 0x000ee4000020f100 */
[----:B---3--:R-:W-:-:S13]  /*04c0*/  ISETP.GE.AND P0, PT, R5, 0x2d, PT ;  /* 0x0000002d0500780c */ /* 0x008fda0003f06270 */
[----:B------:R-:W-:Y:S01]  /*04d0*/  @!P0 IMAD.MOV.U32 R19, RZ, RZ, 0x1 ;  /* 0x00000001ff138424 */ /* 0x000fe200078e00ff */
[----:B------:R-:W-:Y:S04]  /*04e0*/  @P0 STG.E desc[UR36][R6.64+-0x4], RZ ;  /* 0xfffffcff06000986 */ /* 0x000fe8000c101924 */
[----:B------:R3:W-:Y:S04]  /*04f0*/  @!P0 STG.E desc[UR36][R6.64+-0x4], R19 ;  /* 0xfffffc1306008986 */ /* 0x0007e8000c101924 */
[----:B------:R-:W4:Y:S04]  /*0500*/  LDG.E.64 R16, desc[UR36][R2.64] ;  /* 0x0000002402107981 */ /* 0x000f28000c1e1b00 */
[----:B------:R-:W5:Y:S04]  /*0510*/  LDG.E.64 R12, desc[UR36][R2.64+0x10] ;  /* 0x00001024020c7981 */ /* 0x000f68000c1e1b00 */
[----:B------:R-:W3:Y:S01]  /*0520*/  LDG.E.64 R8, desc[UR36][R2.64+0x8] ;  /* 0x0000082402087981 */ /* 0x000ee2000c1e1b00 */
[----:B----4-:R-:W-:Y:S01]  /*0530*/  SHF.R.U32.HI R18, RZ, 0x2, R17 ;  /* 0x00000002ff127819 */ /* 0x010fe20000011611 */
[----:B-1----:R-:W-:-:S03]  /*0540*/  VIADD R10, R16, 0x587c5 ;  /* 0x000587c5100a7836 */ /* 0x002fc60000000000 */
[----:B------:R-:W-:Y:S01]  /*0550*/  LOP3.LUT R18, R18, R17, RZ, 0x3c, !PT ;  /* 0x0000001112127212 */ /* 0x000fe200078e3cff */
[C---:B-----5:R-:W-:Y:S02]  /*0560*/  IMAD.SHL.U32 R20, R13.reuse, 0x10, RZ ;  /* 0x000000100d147824 */ /* 0x060fe400078e00ff */
[----:B--2---:R-:W-:Y:S01]  /*0570*/  IMAD.MOV.U32 R23, RZ, RZ, R12 ;  /* 0x000000ffff177224 */ /* 0x004fe200078e000c */
[----:B------:R-:W-:Y:S01]  /*0580*/  SHF.L.U32 R5, R18, 0x1, RZ ;  /* 0x0000000112057819 */ /* 0x000fe200000006ff */
[----:B------:R-:W-:Y:S02]  /*0590*/  IMAD.MOV.U32 R14, RZ, RZ, R13 ;  /* 0x000000ffff0e7224 */ /* 0x000fe400078e000d */
[----:B---3--:R-:W-:Y:S01]  /*05a0*/  IMAD.MOV.U32 R11, RZ, RZ, R8 ;  /* 0x000000ffff0b7224 */ /* 0x008fe200078e0008 */
[----:B------:R-:W-:Y:S01]  /*05b0*/  LOP3.LUT R5, R13, R20, R5, 0x96, !PT ;  /* 0x000000140d057212 */ /* 0x000fe200078e9605 */
[----:B------:R-:W-:-:S03]  /*05c0*/  IMAD.MOV.U32 R22, RZ, RZ, R9 ;  /* 0x000000ffff167224 */ /* 0x000fc600078e0009 */
[----:B------:R-:W-:Y:S01]  /*05d0*/  LOP3.LUT R15, R5, R18, RZ, 0x3c, !PT ;  /* 0x00000012050f7212 */ /* 0x000fe200078e3cff */
[----:B------:R1:W-:Y:S04]  /*05e0*/  STG.E.64 desc[UR36][R2.64], R10 ;  /* 0x0000000a02007986 */ /* 0x0003e8000c101b24 */
[----:B------:R-:W-:Y:S01]  /*05f0*/  IMAD.IADD R5, R15, 0x1, R10 ;  /* 0x000000010f057824 */ /* 0x000fe200078e020a */
[----:B------:R2:W-:Y:S04]  /*0600*/  STG.E.64 desc[UR36][R2.64+0x10], R14 ;  /* 0x0000100e02007986 */ /* 0x0005e8000c101b24 */
[----:B------:R-:W-:Y:S01]  /*0610*/  I2FP.F32.U32 R5, R5 ;  /* 0x0000000500057245 */ /* 0x000fe20000201000 */
[----:B------:R3:W-:Y:S04]  /*0620*/  STG.E.64 desc[UR36][R2.64+0x8], R22 ;  /* 0x0000081602007986 */ /* 0x0007e8000c101b24 */
[----:B------:R-:W-:-:S04]  /*0630*/  FFMA R5, R5, R4, 1.1641532182693481445e-10 ;  /* 0x2f00000005057423 */ /* 0x000fc80000000004 */
[----:B------:R-:W-:-:S06]  /*0640*/  FMUL R5, R5, 100 ;  /* 0x42c8000005057820 */ /* 0x000fcc0000400000 */
[----:B------:R-:W4:Y:S02]  /*0650*/  F2I.TRUNC.NTZ R5, R5 ;  /* 0x0000000500057305 */ /* 0x000f24000020f100 */
[----:B----4-:R-:W-:-:S13]  /*0660*/  ISETP.GE.AND P0, PT, R5, 0x2d, PT ;  /* 0x0000002d0500780c */ /* 0x010fda0003f06270 */
[----:B------:R-:W-:Y:S01]  /*0670*/  @!P0 MOV R19, 0x1 ;  /* 0x0000000100138802 */ /* 0x000fe20000000f00 */
[----:B------:R3:W-:Y:S04]  /*0680*/  @P0 STG.E desc[UR36][R6.64], RZ ;  /* 0x000000ff06000986 */ /* 0x0007e8000c101924 */
[----:B------:R3:W-:Y:S04]  /*0690*/  @!P0 STG.E desc[UR36][R6.64], R19 ;  /* 0x0000001306008986 */ /* 0x0007e8000c101924 */
[----:B------:R-:W4:Y:S04]  /*06a0*/  LDG.E.64 R16, desc[UR36][R2.64] ;  /* 0x0000002402107981 */ /* 0x000f28000c1e1b00 */
[----:B------:R-:W5:Y:S04]  /*06b0*/  LDG.E.64 R8, desc[UR36][R2.64+0x10] ;  /* 0x0000102402087981 */ /* 0x000f68000c1e1b00 */
[----:B------:R-:W2:Y:S01]  /*06c0*/  LDG.E.64 R12, desc[UR36][R2.64+0x8] ;  /* 0x00000824020c7981 */ /* 0x000ea2000c1e1b00 */
[----:B------:R-:W-:-:S04]  /*06d0*/  UIADD3 UR4, UPT, UPT, UR4, 0x4, URZ ;  /* 0x0000000404047890 */ /* 0x000fc8000fffe0ff */
[----:B------:R-:W-:Y:S01]  /*06e0*/  UISETP.NE.AND UP1, UPT, UR4, URZ, UPT ;  /* 0x000000ff0400728c */ /* 0x000fe2000bf25270 */
[----:B----4-:R-:W-:Y:S01]  /*06f0*/  SHF.R.U32.HI R18, RZ, 0x2, R17 ;  /* 0x00000002ff127819 */ /* 0x010fe20000011611 */
[----:B-1----:R-:W-:-:S03]  /*0700*/  VIADD R10, R16, 0x587c5 ;  /* 0x000587c5100a7836 */ /* 0x002fc60000000000 */
[----:B------:R-:W-:Y:S01]  /*0710*/  LOP3.LUT R18, R18, R17, RZ, 0x3c, !PT ;  /* 0x0000001112127212 */ /* 0x000fe200078e3cff */
[----:B-----5:R-:W-:Y:S02]  /*0720*/  IMAD.SHL.U32 R20, R9, 0x10, RZ ;  /* 0x0000001009147824 */ /* 0x020fe400078e00ff */
[----:B------:R-:W-:Y:S02]  /*0730*/  IMAD.MOV.U32 R17, RZ, RZ, R8 ;  /* 0x000000ffff117224 */ /* 0x000fe400078e0008 */
[----:B------:R-:W-:Y:S02]  /*0740*/  IMAD.SHL.U32 R5, R18, 0x2, RZ ;  /* 0x0000000212057824 */ /* 0x000fe400078e00ff */
[----:B--2---:R-:W-:-:S03]  /*0750*/  IMAD.MOV.U32 R16, RZ, RZ, R13 ;  /* 0x000000ffff107224 */ /* 0x004fc600078e000d */
[----:B------:R-:W-:Y:S02]  /*0760*/  LOP3.LUT R5, R9, R20, R5, 0x96, !PT ;  /* 0x0000001409057212 */ /* 0x000fe400078e9605 */
[----:B------:R3:W-:Y:S02]  /*0770*/  STG.E.64 desc[UR36][R2.64+0x8], R16 ;  /* 0x0000081002007986 */ /* 0x0007e4000c101b24 */
[----:B------:R-:W-:-:S05]  /*0780*/  LOP3.LUT R5, R5, R18, RZ, 0x3c, !PT ;  /* 0x0000001205057212 */ /* 0x000fca00078e3cff */
[----:B------:R-:W-:-:S05]  /*0790*/  IMAD.IADD R11, R5, 0x1, R10 ;  /* 0x00000001050b7824 */ /* 0x000fca00078e020a */
[----:B------:R-:W-:-:S05]  /*07a0*/  I2FP.F32.U32 R11, R11 ;  /* 0x0000000b000b7245 */ /* 0x000fca0000201000 */
[----:B------:R-:W-:Y:S01]  /*07b0*/  FFMA R11, R11, R4, 1.1641532182693481445e-10 ;  /* 0x2f0000000b0b7423 */ /* 0x000fe20000000004 */
[----:B------:R-:W-:-:S03]  /*07c0*/  IMAD.MOV.U32 R4, RZ, RZ, R9 ;  /* 0x000000ffff047224 */ /* 0x000fc600078e0009 */
[----:B------:R-:W-:Y:S01]  /*07d0*/  FMUL R14, R11, 100 ;  /* 0x42c800000b0e7820 */ /* 0x000fe20000400000 */
[----:B------:R-:W-:Y:S01]  /*07e0*/  MOV R11, R12 ;  /* 0x0000000c000b7202 */ /* 0x000fe20000000f00 */
[----:B------:R3:W-:Y:S04]  /*07f0*/  STG.E.64 desc[UR36][R2.64+0x10], R4 ;  /* 0x0000100402007986 */ /* 0x0007e8000c101b24 */
[----:B------:R-:W1:Y:S01]  /*0800*/  F2I.TRUNC.NTZ R14, R14 ;  /* 0x0000000e000e7305 */ /* 0x000e62000020f100 */
[----:B------:R3:W-:Y:S01]  /*0810*/  STG.E.64 desc[UR36][R2.64], R10 ;  /* 0x0000000a02007986 */ /* 0x0007e2000c101b24 */
[----:B-1----:R-:W-:-:S13]  /*0820*/  ISETP.GE.AND P0, PT, R14, 0x2d, PT ;  /* 0x0000002d0e00780c */ /* 0x002fda0003f06270 */
[----:B------:R-:W-:Y:S01]  /*0830*/  @!P0 IMAD.MOV.U32 R9, RZ, RZ, 0x1 ;  /* 0x00000001ff098424 */ /* 0x000fe200078e00ff */
[----:B------:R3:W-:Y:S04]  /*0840*/  @P0 STG.E desc[UR36][R6.64+0x4], RZ ;  /* 0x000004ff06000986 */ /* 0x0007e8000c101924 */
[----:B------:R3:W-:Y:S01]  /*0850*/  @!P0 STG.E desc[UR36][R6.64+0x4], R9 ;  /* 0x0000040906008986 */ /* 0x0007e2000c101924 */
[----:B------:R-:W-:-:S05]  /*0860*/  IADD3 R12, P0, PT, R6, 0x10, RZ ;  /* 0x00000010060c7810 */ /* 0x000fca0007f1e0ff */
[----:B------:R-:W-:Y:S01]  /*0870*/  IMAD.X R13, RZ, RZ, R7, P0 ;  /* 0x000000ffff0d7224 */ /* 0x000fe200000e0607 */
[----:B------:R-:W-:Y:S07]  /*0880*/  BRA.U UP1, `(.L_x_11) ;  /* 0xfffffff901407547 */ /* 0x000fee000b83ffff */
.L_x_10:
[----:B------:R-:W-:Y:S05]  /*0890*/  BRA.U !UP0, `(.L_x_12) ;  /* 0x0000000508687547 */ /* 0x000fea000b800000 */
[----:B------:R-:W-:Y:S02]  /*08a0*/  UISETP.NE.AND UP0, UPT, UR39, 0x1, UPT ;  /* 0x000000012700788c */ /* 0x000fe4000bf05270 */
[----:B------:R-:W-:-:S04]  /*08b0*/  ULOP3.LUT UR4, UR38, 0x1, URZ, 0xc0, !UPT ;  /* 0x0000000126047892 */ /* 0x000fc8000f8ec0ff */
[----:B------:R-:W-:-:S03]  /*08c0*/  UISETP.NE.U32.AND UP1, UPT, UR4, 0x1, UPT ;  /* 0x000000010400788c */ /* 0x000fc6000bf25070 */
[----:B------:R-:W-:Y:S08]  /*08d0*/  BRA.U !UP0, `(.L_x_13) ;  /* 0x0000000108e07547 */ /* 0x000ff0000b800000 */
[----:B---3--:R-:W2:Y:S04]  /*08e0*/  LDG.E.64 R8, desc[UR36][R2.64] ;  /* 0x0000002402087981 */ /* 0x008ea8000c1e1b00 */
[----:B------:R-:W3:Y:S04]  /*08f0*/  LDG.E.64 R6, desc[UR36][R2.64+0x10] ;  /* 0x0000102402067981 */ /* 0x000ee8000c1e1b00 */
[----:B------:R-:W4:Y:S01]  /*0900*/  LDG.E.64 R4, desc[UR36][R2.64+0x8] ;  /* 0x0000082402047981 */ /* 0x000f22000c1e1b00 */
[----:B--2---:R-:W-:Y:S01]  /*0910*/  SHF.R.U32.HI R10, RZ, 0x2, R9 ;  /* 0x00000002ff0a7819 */ /* 0x004fe20000011609 */
[----:B------:R-:W-:-:S03]  /*0920*/  VIADD R8, R8, 0x587c5 ;  /* 0x000587c508087836 */ /* 0x000fc60000000000 */
[----:B------:R-:W-:Y:S01]  /*0930*/  LOP3.LUT R10, R10, R9, RZ, 0x3c, !PT ;  /* 0x000000090a0a7212 */ /* 0x000fe200078e3cff */
[C---:B---3--:R-:W-:Y:S02]  /*0940*/  IMAD.SHL.U32 R12, R7.reuse, 0x10, RZ ;  /* 0x00000010070c7824 */ /* 0x048fe400078e00ff */
[----:B------:R-:W-:Y:S02]  /*0950*/  IMAD.MOV.U32 R23, RZ, RZ, R6 ;  /* 0x000000ffff177224 */ /* 0x000fe400078e0006 */
[----:B------:R-:W-:Y:S02]  /*0960*/  IMAD.SHL.U32 R9, R10, 0x2, RZ ;  /* 0x000000020a097824 */ /* 0x000fe400078e00ff */
[----:B----4-:R-:W-:Y:S02]  /*0970*/  IMAD.MOV.U32 R22, RZ, RZ, R5 ;  /* 0x000000ffff167224 */ /* 0x010fe400078e0005 */
[----:B------:R-:W-:Y:S01]  /*0980*/  IMAD.MOV.U32 R14, RZ, RZ, R7 ;  /* 0x000000ffff0e7224 */ /* 0x000fe200078e0007 */
[----:B------:R-:W-:-:S02]  /*0990*/  LOP3.LUT R9, R7, R12, R9, 0x96, !PT ;  /* 0x0000000c07097212 */ /* 0x000fc400078e9609 */
[----:B------:R-:W1:Y:S01]  /*09a0*/  LDC.64 R12, c[0x0][0x390] ;  /* 0x0000e400ff0c7b82 */ /* 0x000e620000000a00 */
[----:B------:R-:W-:Y:S01]  /*09b0*/  STG.E.64 desc[UR36][R2.64+0x8], R22 ;  /* 0x0000081602007986 */ /* 0x000fe2000c101b24 */
[----:B------:R-:W-:Y:S01]  /*09c0*/  LOP3.LUT R15, R9, R10, RZ, 0x3c, !PT ;  /* 0x0000000a090f7212 */ /* 0x000fe200078e3cff */
[----:B------:R-:W-:-:S03]  /*09d0*/  IMAD.MOV.U32 R10, RZ, RZ, 0x2f800000 ;  /* 0x2f800000ff0a7424 */ /* 0x000fc600078e00ff */
[----:B------:R-:W-:Y:S01]  /*09e0*/  IADD3 R9, PT, PT, R15, R8, RZ ;  /* 0x000000080f097210 */ /* 0x000fe20007ffe0ff */
[----:B------:R-:W-:Y:S03]  /*09f0*/  STG.E.64 desc[UR36][R2.64+0x10], R14 ;  /* 0x0000100e02007986 */ /* 0x000fe6000c101b24 */
[----:B------:R-:W-:-:S05]  /*0a00*/  I2FP.F32.U32 R9, R9 ;  /* 0x0000000900097245 */ /* 0x000fca0000201000 */
[----:B------:R-:W-:-:S04]  /*0a10*/  FFMA R9, R9, R10, 1.1641532182693481445e-10 ;  /* 0x2f00000009097423 */ /* 0x000fc8000000000a */
[----:B------:R-:W-:Y:S01]  /*0a20*/  FMUL R11, R9, 100 ;  /* 0x42c80000090b7820 */ /* 0x000fe20000400000 */
[----:B------:R-:W-:Y:S02]  /*0a30*/  IMAD.MOV.U32 R9, RZ, RZ, R4 ;  /* 0x000000ffff097224 */ /* 0x000fe400078e0004 */
[----:B-1----:R-:W-:-:S03]  /*0a40*/  IMAD.WIDE.U32 R4, R0, 0x4, R12 ;  /* 0x0000000400047825 */ /* 0x002fc600078e000c */
[----:B------:R-:W1:Y:S01]  /*0a50*/  F2I.TRUNC.NTZ R11, R11 ;  /* 0x0000000b000b7305 */ /* 0x000e62000020f100 */
[----:B------:R2:W-:Y:S01]  /*0a60*/  STG.E.64 desc[UR36][R2.64], R8 ;  /* 0x0000000802007986 */ /* 0x0005e2000c101b24 */
[----:B-1----:R-:W-:-:S13]  /*0a70*/  ISETP.GE.AND P0, PT, R11, 0x2d, PT ;  /* 0x0000002d0b00780c */ /* 0x002fda0003f06270 */
[----:B------:R-:W-:Y:S01]  /*0a80*/  @!P0 IMAD.MOV.U32 R19, RZ, RZ, 0x1 ;  /* 0x00000001ff138424 */ /* 0x000fe200078e00ff */
[----:B------:R1:W-:Y:S04]  /*0a90*/  @P0 STG.E desc[UR36][R4.64], RZ ;  /* 0x000000ff04000986 */ /* 0x0003e8000c101924 */
[----:B------:R1:W-:Y:S04]  /*0aa0*/  @!P0 STG.E desc[UR36][R4.64], R19 ;  /* 0x0000001304008986 */ /* 0x0003e8000c101924 */
[----:B------:R-:W3:Y:S04]  /*0ab0*/  LDG.E.64 R16, desc[UR36][R2.64] ;  /* 0x0000002402107981 */ /* 0x000ee8000c1e1b00 */
[----:B------:R-:W4:Y:S04]  /*0ac0*/  LDG.E.64 R12, desc[UR36][R2.64+0x10] ;  /* 0x00001024020c7981 */ /* 0x000f28000c1e1b00 */
[----:B------:R-:W5:Y:S01]  /*0ad0*/  LDG.E.64 R6, desc[UR36][R2.64+0x8] ;  /* 0x0000082402067981 */ /* 0x000f62000c1e1b00 */
[----:B------:R-:W-:Y:S01]  /*0ae0*/  VIADD R0, R0, 0x2 ;  /* 0x0000000200007836 */ /* 0x000fe20000000000 */
[----:B---3--:R-:W-:Y:S01]  /*0af0*/  SHF.R.U32.HI R18, RZ, 0x2, R17 ;  /* 0x00000002ff127819 */ /* 0x008fe20000011611 */
[----:B--2---:R-:W-:-:S03]  /*0b00*/  VIADD R8, R16, 0x587c5 ;  /* 0x000587c510087836 */ /* 0x004fc60000000000 */
[----:B------:R-:W-:Y:S01]  /*0b10*/  LOP3.LUT R18, R18, R17, RZ, 0x3c, !PT ;  /* 0x0000001112127212 */ /* 0x000fe200078e3cff */
[----:B----4-:R-:W-:Y:S01]  /*0b20*/  IMAD.MOV.U32 R17, RZ, RZ, R12 ;  /* 0x000000ffff117224 */ /* 0x010fe200078e000c */
[----:B------:R-:W-:Y:S02]  /*0b30*/  SHF.L.U32 R20, R13, 0x4, RZ ;  /* 0x000000040d147819 */ /* 0x000fe400000006ff */
[----:B-----5:R-:W-:Y:S01]  /*0b40*/  MOV R16, R7 ;  /* 0x0000000700107202 */ /* 0x020fe20000000f00 */
[----:B------:R-:W-:-:S04]  /*0b50*/  IMAD.SHL.U32 R11, R18, 0x2, RZ ;  /* 0x00000002120b7824 */ /* 0x000fc800078e00ff */
[----:B------:R1:W-:Y:S01]  /*0b60*/  STG.E.64 desc[UR36][R2.64+0x8], R16 ;  /* 0x0000081002007986 */ /* 0x0003e2000c101b24 */
[----:B------:R-:W-:-:S04]  /*0b70*/  LOP3.LUT R11, R13, R20, R11, 0x96, !PT ;  /* 0x000000140d0b7212 */ /* 0x000fc800078e960b */
[----:B------:R-:W-:-:S05]  /*0b80*/  LOP3.LUT R11, R11, R18, RZ, 0x3c, !PT ;  /* 0x000000120b0b7212 */ /* 0x000fca00078e3cff */
[----:B------:R-:W-:-:S05]  /*0b90*/  IMAD.IADD R9, R11, 0x1, R8 ;  /* 0x000000010b097824 */ /* 0x000fca00078e0208 */
[----:B------:R-:W-:-:S05]  /*0ba0*/  I2FP.F32.U32 R9, R9 ;  /* 0x0000000900097245 */ /* 0x000fca0000201000 */
[----:B------:R-:W-:Y:S01]  /*0bb0*/  FFMA R9, R9, R10, 1.1641532182693481445e-10 ;  /* 0x2f00000009097423 */ /* 0x000fe2000000000a */
[----:B------:R-:W-:-:S03]  /*0bc0*/  IMAD.MOV.U32 R10, RZ, RZ, R13 ;  /* 0x000000ffff0a7224 */ /* 0x000fc600078e000d */
[----:B------:R-:W-:Y:S01]  /*0bd0*/  FMUL R14, R9, 100 ;  /* 0x42c80000090e7820 */ /* 0x000fe20000400000 */
[----:B------:R-:W-:Y:S01]  /*0be0*/  IMAD.MOV.U32 R9, RZ, RZ, R6 ;  /* 0x000000ffff097224 */ /* 0x000fe200078e0006 */
[----:B------:R1:W-:Y:S04]  /*0bf0*/  STG.E.64 desc[UR36][R2.64+0x10], R10 ;  /* 0x0000100a02007986 */ /* 0x0003e8000c101b24 */
[----:B------:R-:W2:Y:S01]  /*0c00*/  F2I.TRUNC.NTZ R14, R14 ;  /* 0x0000000e000e7305 */ /* 0x000ea2000020f100 */
[----:B------:R1:W-:Y:S01]  /*0c10*/  STG.E.64 desc[UR36][R2.64], R8 ;  /* 0x0000000802007986 */ /* 0x0003e2000c101b24 */
[----:B--2---:R-:W-:-:S13]  /*0c20*/  ISETP.GE.AND P0, PT, R14, 0x2d, PT ;  /* 0x0000002d0e00780c */ /* 0x004fda0003f06270 */
[----:B------:R-:W-:Y:S01]  /*0c30*/  @!P0 IMAD.MOV.U32 R7, RZ, RZ, 0x1 ;  /* 0x00000001ff078424 */ /* 0x000fe200078e00ff */
[----:B------:R1:W-:Y:S04]  /*0c40*/  @P0 STG.E desc[UR36][R4.64+0x4], RZ ;  /* 0x000004ff04000986 */ /* 0x0003e8000c101924 */
[----:B------:R1:W-:Y:S02]  /*0c50*/  @!P0 STG.E desc[UR36][R4.64+0x4], R7 ;  /* 0x0000040704008986 */ /* 0x0003e4000c101924 */
.L_x_13:
[----:B------:R-:W-:Y:S05]  /*0c60*/  BRA.U UP1, `(.L_x_12) ;  /* 0x0000000101747547 */ /* 0x000fea000b800000 */
[----:B-1-3--:R-:W2:Y:S04]  /*0c70*/  LDG.E.64 R8, desc[UR36][R2.64] ;  /* 0x0000002402087981 */ /* 0x00aea8000c1e1b00 */
[----:B------:R-:W3:Y:S04]  /*0c80*/  LDG.E.64 R6, desc[UR36][R2.64+0x10] ;  /* 0x0000102402067981 */ /* 0x000ee8000c1e1b00 */
[----:B------:R-:W4:Y:S01]  /*0c90*/  LDG.E.64 R4, desc[UR36][R2.64+0x8] ;  /* 0x0000082402047981 */ /* 0x000f22000c1e1b00 */
[----:B--2---:R-:W-:Y:S01]  /*0ca0*/  SHF.R.U32.HI R10, RZ, 0x2, R9 ;  /* 0x00000002ff0a7819 */ /* 0x004fe20000011609 */
[----:B------:R-:W-:-:S03]  /*0cb0*/  VIADD R8, R8, 0x587c5 ;  /* 0x000587c508087836 */ /* 0x000fc60000000000 */
[----:B------:R-:W-:Y:S01]  /*0cc0*/  LOP3.LUT R10, R10, R9, RZ, 0x3c, !PT ;  /* 0x000000090a0a7212 */ /* 0x000fe200078e3cff */
[----:B---3--:R-:W-:Y:S02]  /*0cd0*/  IMAD.SHL.U32 R12, R7, 0x10, RZ ;  /* 0x00000010070c7824 */ /* 0x008fe400078e00ff */
[----:B------:R-:W-:Y:S02]  /*0ce0*/  IMAD.MOV.U32 R17, RZ, RZ, R6 ;  /* 0x000000ffff117224 */ /* 0x000fe400078e0006 */
[----:B------:R-:W-:Y:S02]  /*0cf0*/  IMAD.SHL.U32 R9, R10, 0x2, RZ ;  /* 0x000000020a097824 */ /* 0x000fe400078e00ff */
[----:B----4-:R-:W-:-:S03]  /*0d00*/  IMAD.MOV.U32 R16, RZ, RZ, R5 ;  /* 0x000000ffff107224 */ /* 0x010fc600078e0005 */
[----:B------:R-:W-:Y:S02]  /*0d10*/  LOP3.LUT R9, R7, R12, R9, 0x96, !PT ;  /* 0x0000000c07097212 */ /* 0x000fe400078e9609 */
[----:B------:R-:W1:Y:S01]  /*0d20*/  LDC.64 R12, c[0x0][0x390] ;  /* 0x0000e400ff0c7b82 */ /* 0x000e620000000a00 */
[----:B------:R2:W-:Y:S01]  /*0d30*/  STG.E.64 desc[UR36][R2.64+0x8], R16 ;  /* 0x0000081002007986 */ /* 0x0005e2000c101b24 */
[----:B------:R-:W-:Y:S01]  /*0d40*/  LOP3.LUT R11, R9, R10, RZ, 0x3c, !PT ;  /* 0x0000000a090b7212 */ /* 0x000fe200078e3cff */
[----:B------:R-:W-:-:S04]  /*0d50*/  HFMA2 R10, -RZ, RZ, 0.1171875, 0 ;  /* 0x2f800000ff0a7431 */ /* 0x000fc800000001ff */
[----:B------:R-:W-:-:S05]  /*0d60*/  IMAD.IADD R9, R11, 0x1, R8 ;  /* 0x000000010b097824 */ /* 0x000fca00078e0208 */
[----:B------:R-:W-:-:S05]  /*0d70*/  I2FP.F32.U32 R9, R9 ;  /* 0x0000000900097245 */ /* 0x000fca0000201000 */
[----:B------:R-:W-:Y:S01]  /*0d80*/  FFMA R9, R9, R10, 1.1641532182693481445e-10 ;  /* 0x2f00000009097423 */ /* 0x000fe2000000000a */
[----:B------:R-:W-:-:S03]  /*0d90*/  IMAD.MOV.U32 R10, RZ, RZ, R7 ;  /* 0x000000ffff0a7224 */ /* 0x000fc600078e0007 */
[----:B------:R-:W-:Y:S01]  /*0da0*/  FMUL R14, R9, 100 ;  /* 0x42c80000090e7820 */ /* 0x000fe20000400000 */
[----:B------:R-:W-:Y:S01]  /*0db0*/  IMAD.MOV.U32 R9, RZ, RZ, R4 ;  /* 0x000000ffff097224 */ /* 0x000fe200078e0004 */
[----:B------:R2:W-:Y:S01]  /*0dc0*/  STG.E.64 desc[UR36][R2.64+0x10], R10 ;  /* 0x0000100a02007986 */ /* 0x0005e2000c101b24 */
[----:B-1----:R-:W-:-:S03]  /*0dd0*/  IMAD.WIDE.U32 R4, R0, 0x4, R12 ;  /* 0x0000000400047825 */ /* 0x002fc600078e000c */
[----:B------:R-:W1:Y:S01]  /*0de0*/  F2I.TRUNC.NTZ R14, R14 ;  /* 0x0000000e000e7305 */ /* 0x000e62000020f100 */
[----:B------:R2:W-:Y:S01]  /*0df0*/  STG.E.64 desc[UR36][R2.64], R8 ;  /* 0x0000000802007986 */ /* 0x0005e2000c101b24 */
[----:B-1----:R-:W-:-:S13]  /*0e00*/  ISETP.GE.AND P0, PT, R14, 0x2d, PT ;  /* 0x0000002d0e00780c */ /* 0x002fda0003f06270 */
[----:B------:R-:W-:Y:S01]  /*0e10*/  @!P0 IMAD.MOV.U32 R7, RZ, RZ, 0x1 ;  /* 0x00000001ff078424 */ /* 0x000fe200078e00ff */
[----:B------:R2:W-:Y:S04]  /*0e20*/  @P0 STG.E desc[UR36][R4.64], RZ ;  /* 0x000000ff04000986 */ /* 0x0005e8000c101924 */
[----:B------:R2:W-:Y:S02]  /*0e30*/  @!P0 STG.E desc[UR36][R4.64], R7 ;  /* 0x0000000704008986 */ /* 0x0005e4000c101924 */
.L_x_12:
[----:B------:R-:W-:Y:S01]  /*0e40*/  UISETP.GE.U32.AND UP0, UPT, UR38, 0x4, UPT ;  /* 0x000000042600788c */ /* 0x000fe2000bf06070 */
[----:B------:R-:W-:-:S08]  /*0e50*/  IMAD.MOV.U32 R18, RZ, RZ, RZ ;  /* 0x000000ffff127224 */ /* 0x000fd000078e00ff */
[----:B------:R-:W-:Y:S05]  /*0e60*/  BRA.U !UP0, `(.L_x_14) ;  /* 0x0000001108147547 */ /* 0x000fea000b800000 */
[----:B------:R-:W4:Y:S01]  /*0e70*/  LDCU.64 UR4, c[0x0][0x390] ;  /* 0x00007200ff0477ac */ /* 0x000f220008000a00 */
[----:B------:R-:W-:Y:S01]  /*0e80*/  BSSY.RECONVERGENT B7, `(.L_x_14) ;  /* 0x0000103000077945 */ /* 0x000fe20003800200 */
[----:B-1-3--:R-:W-:Y:S01]  /*0e90*/  MOV R19, RZ ;  /* 0x000000ff00137202 */ /* 0x00afe20000000f00 */
[----:B------:R-:W-:-:S06]  /*0ea0*/  ULOP3.LUT UR6, UR38, 0x7ffffffc, URZ, 0xc0, !UPT ;  /* 0x7ffffffc26067892 */ /* 0x000fcc000f8ec0ff */
[----:B------:R-:W-:Y:S01]  /*0eb0*/  IMAD.U32 R18, RZ, RZ, UR6 ;  /* 0x00000006ff127e24 */ /* 0x000fe2000f8e00ff */
[----:B----4-:R-:W-:-:S04]  /*0ec0*/  UIADD3 UR4, UP0, UPT, UR4, 0x8, URZ ;  /* 0x0000000804047890 */ /* 0x010fc8000ff1e0ff */
[----:B------:R-:W-:Y:S02]  /*0ed0*/  UIADD3.X UR5, UPT, UPT, URZ, UR5, URZ, UP0, !UPT ;  /* 0x00000005ff057290 */ /* 0x000fe400087fe4ff */
[----:B--2---:R-:W-:-:S04]  /*0ee0*/  IMAD.U32 R16, RZ, RZ, UR4 ;  /* 0x00000004ff107e24 */ /* 0x004fc8000f8e00ff */
[----:B------:R-:W-:-:S07]  /*0ef0*/  IMAD.U32 R17, RZ, RZ, UR5 ;  /* 0x00000005ff117e24 */ /* 0x000fce000f8e00ff */
.L_x_43:
[----:B------:R-:W1:Y:S01]  /*0f00*/  LDC R6, c[0x0][0x398] ;  /* 0x0000e600ff067b82 */ /* 0x000e620000000800 */
[----:B------:R-:W-:Y:S01]  /*0f10*/  ISETP.GE.AND P2, PT, R19, RZ, PT ;  /* 0x000000ff1300720c */ /* 0x000fe20003f46270 */
[----:B------:R-:W-:Y:S01]  /*0f20*/  BSSY.RECONVERGENT B6, `(.L_x_15) ;  /* 0x000001f000067945 */ /* 0x000fe20003800200 */
[----:B-1----:R-:W-:-:S04]  /*0f30*/  IABS R5, R6 ;  /* 0x0000000600057213 */ /* 0x002fc80000000000 */
[----:B------:R-:W1:Y:S08]  /*0f40*/  I2F.RP R0, R5 ;  /* 0x0000000500007306 */ /* 0x000e700000209400 */
[----:B-1----:R-:W1:Y:S02]  /*0f50*/  MUFU.RCP R0, R0 ;  /* 0x0000000000007308 */ /* 0x002e640000001000 */
[----:B-1----:R-:W-:-:S06]  /*0f60*/  VIADD R2, R0, 0xffffffe ;  /* 0x0ffffffe00027836 */ /* 0x002fcc0000000000 */
[----:B------:R1:W2:Y:S02]  /*0f70*/  F2I.FTZ.U32.TRUNC.NTZ R3, R2 ;  /* 0x0000000200037305 */ /* 0x0002a4000021f000 */
[----:B-1----:R-:W-:Y:S02]  /*0f80*/  IMAD.MOV.U32 R2, RZ, RZ, RZ ;  /* 0x000000ffff027224 */ /* 0x002fe400078e00ff */
[----:B--2---:R-:W-:-:S04]  /*0f90*/  IMAD.MOV R4, RZ, RZ, -R3 ;  /* 0x000000ffff047224 */ /* 0x004fc800078e0a03 */
[----:B------:R-:W-:Y:S01]  /*0fa0*/  IMAD R7, R4, R5, RZ ;  /* 0x0000000504077224 */ /* 0x000fe200078e02ff */
[----:B------:R-:W-:-:S03]  /*0fb0*/  IABS R4, R19 ;  /* 0x0000001300047213 */ /* 0x000fc60000000000 */
[----:B------:R-:W-:-:S06]  /*0fc0*/  IMAD.HI.U32 R3, R3, R7, R2 ;  /* 0x0000000703037227 */ /* 0x000fcc00078e0002 */
[----:B------:R-:W-:-:S05]  /*0fd0*/  IMAD.HI.U32 R3, R3, R4, RZ ;  /* 0x0000000403037227 */ /* 0x000fca00078e00ff */
[----:B------:R-:W-:-:S05]  /*0fe0*/  IADD3 R3, PT, PT, -R3, RZ, RZ ;  /* 0x000000ff03037210 */ /* 0x000fca0007ffe1ff */
[----:B------:R-:W-:-:S05]  /*0ff0*/  IMAD R0, R5, R3, R4 ;  /* 0x0000000305007224 */ /* 0x000fca00078e0204 */
[----:B------:R-:W-:-:S13]  /*1000*/  ISETP.GT.U32.AND P0, PT, R5, R0, PT ;  /* 0x000000000500720c */ /* 0x000fda0003f04070 */
[----:B------:R-:W-:Y:S01]  /*1010*/  @!P0 IMAD.IADD R0, R0, 0x1, -R5 ;  /* 0x0000000100008824 */ /* 0x000fe200078e0a05 */
[----:B------:R-:W-:-:S04]  /*1020*/  ISETP.NE.AND P0, PT, R6, RZ, PT ;  /* 0x000000ff0600720c */ /* 0x000fc80003f05270 */
[----:B------:R-:W-:-:S13]  /*1030*/  ISETP.GT.U32.AND P1, PT, R5, R0, PT ;  /* 0x000000000500720c */ /* 0x000fda0003f24070 */
[----:B------:R-:W-:-:S04]  /*1040*/  @!P1 IMAD.IADD R0, R0, 0x1, -R5 ;  /* 0x0000000100009824 */ /* 0x000fc800078e0a05 */
[----:B------:R-:W-:Y:S01]  /*1050*/  @!P2 IMAD.MOV R0, RZ, RZ, -R0 ;  /* 0x000000ffff00a224 */ /* 0x000fe200078e0a00 */
[----:B------:R-:W-:-:S04]  /*1060*/  @!P0 LOP3.LUT R0, RZ, R6, RZ, 0x33, !PT ;  /* 0x00000006ff008212 */ /* 0x000fc800078e33ff */
[----:B------:R-:W-:-:S13]  /*1070*/  ISETP.NE.AND P0, PT, R0, RZ, PT ;  /* 0x000000ff0000720c */ /* 0x000fda0003f05270 */
[----:B------:R-:W-:Y:S05]  /*1080*/  @P0 BRA `(.L_x_16) ;  /* 0x0000000000200947 */ /* 0x000fea0003800000 */
[----:B------:R-:W-:Y:S01]  /*1090*/  MOV R0, 0x58 ;  /* 0x0000005800007802 */ /* 0x000fe20000000f00 */
[----:B------:R-:W1:Y:S01]  /*10a0*/  LDCU.64 UR4, c[0x4][0x40] ;  /* 0x01000800ff0477ac */ /* 0x000e620008000a00 */
[----:B------:R-:W-:Y:S02]  /*10b0*/  CS2R R6, SRZ ;  /* 0x0000000000067805 */ /* 0x000fe4000001ff00 */
[----:B------:R2:W3:Y:S01]  /*10c0*/  LDC.64 R2, c[0x4][R0] ;  /* 0x0100000000027b82 */ /* 0x0004e20000000a00 */
[----:B-1----:R-:W-:Y:S02]  /*10d0*/  IMAD.U32 R4, RZ, RZ, UR4 ;  /* 0x00000004ff047e24 */ /* 0x002fe4000f8e00ff */
[----:B--2---:R-:W-:-:S07]  /*10e0*/  IMAD.U32 R5, RZ, RZ, UR5 ;  /* 0x00000005ff057e24 */ /* 0x004fce000f8e00ff */
[----:B------:R-:W-:-:S07]  /*10f0*/  LEPC R20, `(.L_x_16) ;  /* 0x000000001014794e */ /* 0x000fce0000000000 */
[----:B0--3--:R-:W-:Y:S05]  /*1100*/  CALL.ABS.NOINC R2 ;  /* 0x0000000002007343 */ /* 0x009fea0003c00000 */
.L_x_16:
[----:B------:R-:W-:Y:S05]  /*1110*/  BSYNC.RECONVERGENT B6 ;  /* 0x0000000000067941 */ /* 0x000fea0003800200 */
.L_x_15:
[----:B------:R-:W2:Y:S01]  /*1120*/  LDG.E R0, desc[UR36][R16.64+-0x8] ;  /* 0xfffff82410007981 */ /* 0x000ea2000c1e1900 */
[----:B------:R-:W-:Y:S01]  /*1130*/  BSSY.RECONVERGENT B6, `(.L_x_17) ;  /* 0x000000c000067945 */ /* 0x000fe20003800200 */
[----:B--2---:R-:W-:-:S13]  /*1140*/  ISETP.NE.AND P0, PT, R0, RZ, PT ;  /* 0x000000ff0000720c */ /* 0x004fda0003f05270 */
[----:B------:R-:W-:Y:S05]  /*1150*/  @P0 BRA `(.L_x_18) ;  /* 0x0000000000240947 */ /* 0x000fea0003800000 */
[----:B------:R-:W-:Y:S01]  /*1160*/  MOV R0, 0x58 ;  /* 0x0000005800007802 */ /* 0x000fe20000000f00 */
[----:B------:R-:W1:Y:S01]  /*1170*/  LDCU.64 UR4, c[0x4][0x48] ;  /* 0x01000900ff0477ac */ /* 0x000e620008000a00 */
[----:B------:R-:W-:Y:S02]  /*1180*/  CS2R R6, SRZ ;  /* 0x0000000000067805 */ /* 0x000fe4000001ff00 */
[----:B------:R2:W3:Y:S01]  /*1190*/  LDC.64 R2, c[0x4][R0] ;  /* 0x0100000000027b82 */ /* 0x0004e20000000a00 */
[----:B-1----:R-:W-:Y:S01]  /*11a0*/  IMAD.U32 R4, RZ, RZ, UR4 ;  /* 0x00000004ff047e24 */ /* 0x002fe2000f8e00ff */
[----:B--2---:R-:W-:-:S07]  /*11b0*/  MOV R5, UR5 ;  /* 0x0000000500057c02 */ /* 0x004fce0008000f00 */
[----:B------:R-:W-:-:S07]  /*11c0*/  LEPC R20, `(.L_x_19) ;  /* 0x000000001014794e */ /* 0x000fce0000000000 */
[----:B0--3--:R-:W-:Y:S05]  /*11d0*/  CALL.ABS.NOINC R2 ;  /* 0x0000000002007343 */ /* 0x009fea0003c00000 */
.L_x_19:
[----:B------:R1:W5:Y:S02]  /*11e0*/  LDG.E R0, desc[UR36][R16.64+-0x8] ;  /* 0xfffff82410007981 */ /* 0x000364000c1e1900 */
.L_x_18:
[----:B------:R-:W-:Y:S05]  /*11f0*/  BSYNC.RECONVERGENT B6 ;  /* 0x0000000000067941 */ /* 0x000fea0003800200 */
.L_x_17:
[----:B-----5:R-:W-:Y:S01]  /*1200*/  ISETP.NE.AND P0, PT, R0, 0x1, PT ;  /* 0x000000010000780c */ /* 0x020fe20003f05270 */
[----:B------:R-:W-:-:S12]  /*1210*/  BSSY.RECONVERGENT B6, `(.L_x_20) ;  /* 0x000000a000067945 */ /* 0x000fd80003800200 */
[----:B------:R-:W-:Y:S05]  /*1220*/  @P0 BRA `(.L_x_21) ;  /* 0x0000000000200947 */ /* 0x000fea0003800000 */
[----:B------:R-:W-:Y:S01]  /*1230*/  MOV R0, 0x58 ;  /* 0x0000005800007802 */ /* 0x000fe20000000f00 */
[----:B------:R-:W2:Y:S01]  /*1240*/  LDCU.64 UR4, c[0x4][0x50] ;  /* 0x01000a00ff0477ac */ /* 0x000ea20008000a00 */
[----:B------:R-:W-:Y:S02]  /*1250*/  CS2R R6, SRZ ;  /* 0x0000000000067805 */ /* 0x000fe4000001ff00 */
[----:B------:R3:W4:Y:S01]  /*1260*/  LDC.64 R2, c[0x4][R0] ;  /* 0x0100000000027b82 */ /* 0x0007220000000a00 */
[----:B--2---:R-:W-:Y:S02]  /*1270*/  IMAD.U32 R4, RZ, RZ, UR4 ;  /* 0x00000004ff047e24 */ /* 0x004fe4000f8e00ff */
[----:B---3--:R-:W-:-:S07]  /*1280*/  IMAD.U32 R5, RZ, RZ, UR5 ;  /* 0x00000005ff057e24 */ /* 0x008fce000f8e00ff */
[----:B------:R-:W-:-:S07]  /*1290*/  LEPC R20, `(.L_x_21) ;  /* 0x000000001014794e */ /* 0x000fce0000000000 */
[----:B01--4-:R-:W-:Y:S05]  /*12a0*/  CALL.ABS.NOINC R2 ;  /* 0x0000000002007343 */ /* 0x013fea0003c00000 */
.L_x_21:
[----:B------:R-:W-:Y:S05]  /*12b0*/  BSYNC.RECONVERGENT B6 ;  /* 0x0000000000067941 */ /* 0x000fea0003800200 */
.L_x_20:
[----:B------:R-:W2:Y:S01]  /*12c0*/  LDC R9, c[0x0][0x398] ;  /* 0x0000e600ff097b82 */ /* 0x000ea20000000800 */
[----:B------:R-:W-:Y:S01]  /*12d0*/  VIADD R0, R19, 0x1 ;  /* 0x0000000113007836 */ /* 0x000fe20000000000 */
[----:B------:R-:W-:Y:S04]  /*12e0*/  BSSY.RECONVERGENT B6, `(.L_x_22) ;  /* 0x0000021000067945 */ /* 0x000fe80003800200 */
[----:B------:R-:W-:Y:S02]  /*12f0*/  IABS R8, R0 ;  /* 0x0000000000087213 */ /* 0x000fe40000000000 */
[----:B------:R-:W-:Y:S02]  /*1300*/  ISETP.GE.AND P1, PT, R0, RZ, PT ;  /* 0x000000ff0000720c */ /* 0x000fe40003f26270 */
[----:B--2---:R-:W-:-:S02]  /*1310*/  IABS R5, R9 ;  /* 0x0000000900057213 */ /* 0x004fc40000000000 */
[----:B------:R-:W-:Y:S02]  /*1320*/  ISETP.NE.AND P2, PT, R9, RZ, PT ;  /* 0x000000ff0900720c */ /* 0x000fe40003f45270 */
[----:B------:R-:W2:Y:S08]  /*1330*/  I2F.RP R4, R5 ;  /* 0x0000000500047306 */ /* 0x000eb00000209400 */
[----:B--2---:R-:W2:Y:S02]  /*1340*/  MUFU.RCP R4, R4 ;  /* 0x0000000400047308 */ /* 0x004ea40000001000 */
[----:B--2---:R-:W-:-:S06]  /*1350*/  VIADD R6, R4, 0xffffffe ;  /* 0x0ffffffe04067836 */ /* 0x004fcc0000000000 */
[----:B------:R-:W2:Y:S02]  /*1360*/  F2I.FTZ.U32.TRUNC.NTZ R3, R6 ;  /* 0x0000000600037305 */ /* 0x000ea4000021f000 */
[----:B--2---:R-:W-:-:S04]  /*1370*/  IMAD.MOV R2, RZ, RZ, -R3 ;  /* 0x000000ffff027224 */ /* 0x004fc800078e0a03 */
[----:B------:R-:W-:Y:S02]  /*1380*/  IMAD R7, R2, R5, RZ ;  /* 0x0000000502077224 */ /* 0x000fe400078e02ff */
[----:B------:R-:W-:-:S04]  /*1390*/  IMAD.MOV.U32 R2, RZ, RZ, RZ ;  /* 0x000000ffff027224 */ /* 0x000fc800078e00ff */
[----:B------:R-:W-:Y:S01]  /*13a0*/  IMAD.HI.U32 R2, R3, R7, R2 ;  /* 0x0000000703027227 */ /* 0x000fe200078e0002 */
[----:B------:R-:W-:-:S05]  /*13b0*/  MOV R3, R8 ;  /* 0x0000000800037202 */ /* 0x000fca0000000f00 */
[----:B------:R-:W-:-:S04]  /*13c0*/  IMAD.HI.U32 R2, R2, R3, RZ ;  /* 0x0000000302027227 */ /* 0x000fc800078e00ff */
[----:B------:R-:W-:-:S04]  /*13d0*/  IMAD.MOV R2, RZ, RZ, -R2 ;  /* 0x000000ffff027224 */ /* 0x000fc800078e0a02 */
[----:B------:R-:W-:-:S05]  /*13e0*/  IMAD R2, R5, R2, R3 ;  /* 0x0000000205027224 */ /* 0x000fca00078e0203 */
[----:B------:R-:W-:-:S13]  /*13f0*/  ISETP.GT.U32.AND P0, PT, R5, R2, PT ;  /* 0x000000020500720c */ /* 0x000fda0003f04070 */
[----:B------:R-:W-:-:S05]  /*1400*/  @!P0 IMAD.IADD R2, R2, 0x1, -R5 ;  /* 0x0000000102028824 */ /* 0x000fca00078e0a05 */
[----:B------:R-:W-:-:S13]  /*1410*/  ISETP.GT.U32.AND P0, PT, R5, R2, PT ;  /* 0x000000020500720c */ /* 0x000fda0003f04070 */
[----:B------:R-:W-:-:S04]  /*1420*/  @!P0 IMAD.IADD R2, R2, 0x1, -R5 ;  /* 0x0000000102028824 */ /* 0x000fc800078e0a05 */
[----:B------:R-:W-:Y:S01]  /*1430*/  @!P1 IMAD.MOV R2, RZ, RZ, -R2 ;  /* 0x000000ffff029224 */ /* 0x000fe200078e0a02 */
[----:B------:R-:W-:-:S04]  /*1440*/  @!P2 LOP3.LUT R2, RZ, R9, RZ, 0x33, !PT ;  /* 0x00000009ff02a212 */ /* 0x000fc800078e33ff */
[----:B------:R-:W-:-:S13]  /*1450*/  ISETP.NE.AND P0, PT, R2, RZ, PT ;  /* 0x000000ff0200720c */ /* 0x000fda0003f05270 */
        /* <DEDUP_REMOVED lines=9> */
.L_x_23:
[----:B------:R-:W-:Y:S05]  /*14f0*/  BSYNC.RECONVERGENT B6 ;  /* 0x0000000000067941 */ /* 0x000fea0003800200 */
.L_x_22:
[----:B------:R-:W2:Y:S01]  /*1500*/  LDG.E R0, desc[UR36][R16.64+-0x4] ;  /* 0xfffffc2410007981 */ /* 0x000ea2000c1e1900 */
[----:B------:R-:W-:Y:S01]  /*1510*/  BSSY.RECONVERGENT B6, `(.L_x_24) ;  /* 0x000000c000067945 */ /* 0x000fe20003800200 */
[----:B--2---:R-:W-:-:S13]  /*1520*/  ISETP.NE.AND P0, PT, R0, RZ, PT ;  /* 0x000000ff0000720c */ /* 0x004fda0003f05270 */
[----:B------:R-:W-:Y:S05]  /*1530*/  @P0 BRA `(.L_x_25) ;  /* 0x0000000000240947 */ /* 0x000fea0003800000 */
[----:B------:R-:W-:Y:S01]  /*1540*/  MOV R0, 0x58 ;  /* 0x0000005800007802 */ /* 0x000fe20000000f00 */
[----:B------:R-:W2:Y:S01]  /*1550*/  LDCU.64 UR4, c[0x4][0x48] ;  /* 0x01000900ff0477ac */ /* 0x000ea20008000a00 */
[----:B------:R-:W-:Y:S02]  /*1560*/  CS2R R6, SRZ ;  /* 0x0000000000067805 */ /* 0x000fe4000001ff00 */
[----:B------:R3:W4:Y:S01]  /*1570*/  LDC.64 R2, c[0x4][R0] ;  /* 0x0100000000027b82 */ /* 0x0007220000000a00 */
[----:B--2---:R-:W-:Y:S01]  /*1580*/  MOV R4, UR4 ;  /* 0x0000000400047c02 */ /* 0x004fe20008000f00 */
[----:B---3--:R-:W-:-:S07]  /*1590*/  IMAD.U32 R5, RZ, RZ, UR5 ;  /* 0x00000005ff057e24 */ /* 0x008fce000f8e00ff */
[----:B------:R-:W-:-:S07]  /*15a0*/  LEPC R20, `(.L_x_26) ;  /* 0x000000001014794e */ /* 0x000fce0000000000 */
[----:B01--4-:R-:W-:Y:S05]  /*15b0*/  CALL.ABS.NOINC R2 ;  /* 0x0000000002007343 */ /* 0x013fea0003c00000 */
.L_x_26:
[----:B------:R2:W5:Y:S02]  /*15c0*/  LDG.E R0, desc[UR36][R16.64+-0x4] ;  /* 0xfffffc2410007981 */ /* 0x000564000c1e1900 */
.L_x_25:
[----:B------:R-:W-:Y:S05]  /*15d0*/  BSYNC.RECONVERGENT B6 ;  /* 0x0000000000067941 */ /* 0x000fea0003800200 */
.L_x_24:
[----:B-----5:R-:W-:Y:S01]  /*15e0*/  ISETP.NE.AND P0, PT, R0, 0x1, PT ;  /* 0x000000010000780c */ /* 0x020fe20003f05270 */
[----:B------:R-:W-:-:S12]  /*15f0*/  BSSY.RECONVERGENT B6, `(.L_x_27) ;  /* 0x000000a000067945 */ /* 0x000fd80003800200 */
[----:B------:R-:W-:Y:S05]  /*1600*/  @P0 BRA `(.L_x_28) ;  /* 0x0000000000200947 */ /* 0x000fea0003800000 */
[----:B------:R-:W-:Y:S01]  /*1610*/  MOV R0, 0x58 ;  /* 0x0000005800007802 */ /* 0x000fe20000000f00 */
[----:B------:R-:W3:Y:S01]  /*1620*/  LDCU.64 UR4, c[0x4][0x50] ;  /* 0x01000a00ff0477ac */ /* 0x000ee20008000a00 */
[----:B------:R-:W-:Y:S02]  /*1630*/  CS2R R6, SRZ ;  /* 0x0000000000067805 */ /* 0x000fe4000001ff00 */
[----:B------:R4:W0:Y:S01]  /*1640*/  LDC.64 R2, c[0x4][R0] ;  /* 0x0100000000027b82 */ /* 0x0008220000000a00 */
[----:B---3--:R-:W-:Y:S02]  /*1650*/  IMAD.U32 R4, RZ, RZ, UR4 ;  /* 0x00000004ff047e24 */ /* 0x008fe4000f8e00ff */
[----:B----4-:R-:W-:-:S07]  /*1660*/  IMAD.U32 R5, RZ, RZ, UR5 ;  /* 0x00000005ff057e24 */ /* 0x010fce000f8e00ff */
[----:B------:R-:W-:-:S07]  /*1670*/  LEPC R20, `(.L_x_28) ;  /* 0x000000001014794e */ /* 0x000fce0000000000 */
[----:B012---:R-:W-:Y:S05]  /*1680*/  CALL.ABS.NOINC R2 ;  /* 0x0000000002007343 */ /* 0x007fea0003c00000 */
.L_x_28:
[----:B------:R-:W-:Y:S05]  /*1690*/  BSYNC.RECONVERGENT B6 ;  /* 0x0000000000067941 */ /* 0x000fea0003800200 */
.L_x_27:
[----:B------:R-:W3:Y:S01]  /*16a0*/  LDC R9, c[0x0][0x398] ;  /* 0x0000e600ff097b82 */ /* 0x000ee20000000800 */
[----:B------:R-:W-:Y:S01]  /*16b0*/  VIADD R0, R19, 0x2 ;  /* 0x0000000213007836 */ /* 0x000fe20000000000 */
[----:B------:R-:W-:Y:S04]  /*16c0*/  BSSY.RECONVERGENT B6, `(.L_x_29) ;  /* 0x0000021000067945 */ /* 0x000fe80003800200 */
[----:B------:R-:W-:Y:S02]  /*16d0*/  IABS R8, R0 ;  /* 0x0000000000087213 */ /* 0x000fe40000000000 */
[----:B------:R-:W-:Y:S02]  /*16e0*/  ISETP.GE.AND P1, PT, R0, RZ, PT ;  /* 0x000000ff0000720c */ /* 0x000fe40003f26270 */
[----:B---3--:R-:W-:-:S02]  /*16f0*/  IABS R5, R9 ;  /* 0x0000000900057213 */ /* 0x008fc40000000000 */
[----:B------:R-:W-:Y:S02]  /*1700*/  ISETP.NE.AND P2, PT, R9, RZ, PT ;  /* 0x000000ff0900720c */ /* 0x000fe40003f45270 */
[----:B------:R-:W3:Y:S08]  /*1710*/  I2F.RP R4, R5 ;  /* 0x0000000500047306 */ /* 0x000ef00000209400 */
[----:B---3--:R-:W3:Y:S02]  /*1720*/  MUFU.RCP R4, R4 ;  /* 0x0000000400047308 */ /* 0x008ee40000001000 */
[----:B---3--:R-:W-:-:S06]  /*1730*/  VIADD R6, R4, 0xffffffe ;  /* 0x0ffffffe04067836 */ /* 0x008fcc0000000000 */
[----:B------:R-:W3:Y:S02]  /*1740*/  F2I.FTZ.U32.TRUNC.NTZ R3, R6 ;  /* 0x0000000600037305 */ /* 0x000ee4000021f000 */
[----:B---3--:R-:W-:-:S04]  /*1750*/  IMAD.MOV R2, RZ, RZ, -R3 ;  /* 0x000000ffff027224 */ /* 0x008fc800078e0a03 */
[----:B------:R-:W-:Y:S02]  /*1760*/  IMAD R7, R2, R5, RZ ;  /* 0x0000000502077224 */ /* 0x000fe400078e02ff */
[----:B------:R-:W-:-:S05]  /*1770*/  HFMA2 R2, -RZ, RZ, 0, 0 ;  /* 0x00000000ff027431 */ /* 0x000fca00000001ff */
[----:B------:R-:W-:-:S04]  /*1780*/  IMAD.HI.U32 R2, R3, R7, R2 ;  /* 0x0000000703027227 */ /* 0x000fc800078e0002 */
[----:B------:R-:W-:-:S04]  /*1790*/  IMAD.MOV.U32 R3, RZ, RZ, R8 ;  /* 0x000000ffff037224 */ /* 0x000fc800078e0008 */
        /* <DEDUP_REMOVED lines=12> */
[----:B------:R-:W3:Y:S01]  /*1860*/  LDCU.64 UR4, c[0x4][0x40] ;  /* 0x01000800ff0477ac */ /* 0x000ee20008000a00 */
[----:B------:R-:W-:Y:S02]  /*1870*/  CS2R R6, SRZ ;  /* 0x0000000000067805 */ /* 0x000fe4000001ff00 */
[----:B------:R4:W0:Y:S01]  /*1880*/  LDC.64 R2, c[0x4][R0] ;  /* 0x0100000000027b82 */ /* 0x0008220000000a00 */
[----:B---3--:R-:W-:Y:S01]  /*1890*/  IMAD.U32 R4, RZ, RZ, UR4 ;  /* 0x00000004ff047e24 */ /* 0x008fe2000f8e00ff */
[----:B----4-:R-:W-:-:S07]  /*18a0*/  MOV R5, UR5 ;  /* 0x0000000500057c02 */ /* 0x010fce0008000f00 */
[----:B------:R-:W-:-:S07]  /*18b0*/  LEPC R20, `(.L_x_30) ;  /* 0x000000001014794e */ /* 0x000fce0000000000 */
[----:B012---:R-:W-:Y:S05]  /*18c0*/  CALL.ABS.NOINC R2 ;  /* 0x0000000002007343 */ /* 0x007fea0003c00000 */
.L_x_30:
[----:B------:R-:W-:Y:S05]  /*18d0*/  BSYNC.RECONVERGENT B6 ;  /* 0x0000000000067941 */ /* 0x000fea0003800200 */
.L_x_29:
[----:B------:R-:W3:Y:S01]  /*18e0*/  LDG.E R0, desc[UR36][R16.64] ;  /* 0x0000002410007981 */ /* 0x000ee2000c1e1900 */
[----:B------:R-:W-:Y:S01]  /*18f0*/  BSSY.RECONVERGENT B6, `(.L_x_31) ;  /* 0x000000c000067945 */ /* 0x000fe20003800200 */
[----:B---3--:R-:W-:-:S13]  /*1900*/  ISETP.NE.AND P0, PT, R0, RZ, PT ;  /* 0x000000ff0000720c */ /* 0x008fda0003f05270 */
        /* <DEDUP_REMOVED lines=9> */
.L_x_33:
[----:B------:R3:W5:Y:S02]  /*19a0*/  LDG.E R0, desc[UR36][R16.64] ;  /* 0x0000002410007981 */ /* 0x000764000c1e1900 */
.L_x_32:
[----:B------:R-:W-:Y:S05]  /*19b0*/  BSYNC.RECONVERGENT B6 ;  /* 0x0000000000067941 */ /* 0x000fea0003800200 */
.L_x_31:
[----:B-----5:R-:W-:Y:S01]  /*19c0*/  ISETP.NE.AND P0, PT, R0, 0x1, PT ;  /* 0x000000010000780c */ /* 0x020fe20003f05270 */
[----:B------:R-:W-:-:S12]  /*19d0*/  BSSY.RECONVERGENT B6, `(.L_x_34) ;  /* 0x000000a000067945 */ /* 0x000fd80003800200 */
[----:B------:R-:W-:Y:S05]  /*19e0*/  @P0 BRA `(.L_x_35) ;  /* 0x0000000000200947 */ /* 0x000fea0003800000 */
[----:B------:R-:W-:Y:S01]  /*19f0*/  MOV R0, 0x58 ;  /* 0x0000005800007802 */ /* 0x000fe20000000f00 */
[----:B------:R-:W4:Y:S01]  /*1a00*/  LDCU.64 UR4, c[0x4][0x50] ;  /* 0x01000a00ff0477ac */ /* 0x000f220008000a00 */
[----:B------:R-:W-:Y:S02]  /*1a10*/  CS2R R6, SRZ ;  /* 0x0000000000067805 */ /* 0x000fe4000001ff00 */
[----:B------:R0:W0:Y:S01]  /*1a20*/  LDC.64 R2, c[0x4][R0] ;  /* 0x0100000000027b82 */ /* 0x0000220000000a00 */
[----:B----4-:R-:W-:Y:S02]  /*1a30*/  IMAD.U32 R4, RZ, RZ, UR4 ;  /* 0x00000004ff047e24 */ /* 0x010fe4000f8e00ff */
[----:B------:R-:W-:-:S07]  /*1a40*/  IMAD.U32 R5, RZ, RZ, UR5 ;  /* 0x00000005ff057e24 */ /* 0x000fce000f8e00ff */
[----:B------:R-:W-:-:S07]  /*1a50*/  LEPC R20, `(.L_x_35) ;  /* 0x000000001014794e */ /* 0x000fce0000000000 */
[----:B0123--:R-:W-:Y:S05]  /*1a60*/  CALL.ABS.NOINC R2 ;  /* 0x0000000002007343 */ /* 0x00ffea0003c00000 */
.L_x_35:
[----:B------:R-:W-:Y:S05]  /*1a70*/  BSYNC.RECONVERGENT B6 ;  /* 0x0000000000067941 */ /* 0x000fea0003800200 */
.L_x_34:
[----:B------:R-:W4:Y:S01]  /*1a80*/  LDC R9, c[0x0][0x398] ;  /* 0x0000e600ff097b82 */ /* 0x000f220000000800 */
[----:B------:R-:W-:Y:S01]  /*1a90*/  IADD3 R0, PT, PT, R19, 0x3, RZ ;  /* 0x0000000313007810 */ /* 0x000fe20007ffe0ff */
[----:B------:R-:W-:Y:S03]  /*1aa0*/  BSSY.RECONVERGENT B6, `(.L_x_36) ;  /* 0x0000021000067945 */ /* 0x000fe60003800200 */
[----:B------:R-:W-:Y:S02]  /*1ab0*/  IABS R8, R0 ;  /* 0x0000000000087213 */ /* 0x000fe40000000000 */
[----:B------:R-:W-:Y:S02]  /*1ac0*/  ISETP.GE.AND P1, PT, R0, RZ, PT ;  /* 0x000000ff0000720c */ /* 0x000fe40003f26270 */
[----:B----4-:R-:W-:Y:S02]  /*1ad0*/  IABS R5, R9 ;  /* 0x0000000900057213 */ /* 0x010fe40000000000 */
[----:B------:R-:W-:-:S02]  /*1ae0*/  ISETP.NE.AND P2, PT, R9, RZ, PT ;  /* 0x000000ff0900720c */ /* 0x000fc40003f45270 */
[----:B------:R-:W4:Y:S08]  /*1af0*/  I2F.RP R4, R5 ;  /* 0x0000000500047306 */ /* 0x000f300000209400 */
[----:B----4-:R-:W4:Y:S02]  /*1b00*/  MUFU.RCP R4, R4 ;  /* 0x0000000400047308 */ /* 0x010f240000001000 */
[----:B----4-:R-:W-:-:S06]  /*1b10*/  VIADD R6, R4, 0xffffffe ;  /* 0x0ffffffe04067836 */ /* 0x010fcc0000000000 */
[----:B------:R-:W4:Y:S02]  /*1b20*/  F2I.FTZ.U32.TRUNC.NTZ R3, R6 ;  /* 0x0000000600037305 */ /* 0x000f24000021f000 */
[----:B----4-:R-:W-:-:S04]  /*1b30*/  IMAD.MOV R2, RZ, RZ, -R3 ;  /* 0x000000ffff027224 */ /* 0x010fc800078e0a03 */
[----:B------:R-:W-:Y:S02]  /*1b40*/  IMAD R7, R2, R5, RZ ;  /* 0x0000000502077224 */ /* 0x000fe400078e02ff */
[----:B------:R-:W-:-:S04]  /*1b50*/  IMAD.MOV.U32 R2, RZ, RZ, RZ ;  /* 0x000000ffff027224 */ /* 0x000fc800078e00ff */
        /* <DEDUP_REMOVED lines=14> */
[----:B------:R-:W4:Y:S01]  /*1c40*/  LDCU.64 UR4, c[0x4][0x40] ;  /* 0x01000800ff0477ac */ /* 0x000f220008000a00 */
[----:B------:R-:W-:Y:S02]  /*1c50*/  CS2R R6, SRZ ;  /* 0x0000000000067805 */ /* 0x000fe4000001ff00 */
[----:B------:R0:W0:Y:S01]  /*1c60*/  LDC.64 R2, c[0x4][R0] ;  /* 0x0100000000027b82 */ /* 0x0000220000000a00 */
[----:B----4-:R-:W-:Y:S01]  /*1c70*/  MOV R4, UR4 ;  /* 0x0000000400047c02 */ /* 0x010fe20008000f00 */
[----:B------:R-:W-:-:S07]  /*1c80*/  IMAD.U32 R5, RZ, RZ, UR5 ;  /* 0x00000005ff057e24 */ /* 0x000fce000f8e00ff */
[----:B------:R-:W-:-:S07]  /*1c90*/  LEPC R20, `(.L_x_37) ;  /* 0x000000001014794e */ /* 0x000fce0000000000 */
[----:B0123--:R-:W-:Y:S05]  /*1ca0*/  CALL.ABS.NOINC R2 ;  /* 0x0000000002007343 */ /* 0x00ffea0003c00000 */
.L_x_37:
[----:B------:R-:W-:Y:S05]  /*1cb0*/  BSYNC.RECONVERGENT B6 ;  /* 0x0000000000067941 */ /* 0x000fea0003800200 */
.L_x_36:
[----:B------:R-:W4:Y:S01]  /*1cc0*/  LDG.E R0, desc[UR36][R16.64+0x4] ;  /* 0x0000042410007981 */ /* 0x000f22000c1e1900 */
[----:B------:R-:W-:Y:S01]  /*1cd0*/  BSSY.RECONVERGENT B6, `(.L_x_38) ;  /* 0x000000c000067945 */ /* 0x000fe20003800200 */
[----:B----4-:R-:W-:-:S13]  /*1ce0*/  ISETP.NE.AND P0, PT, R0, RZ, PT ;  /* 0x000000ff0000720c */ /* 0x010fda0003f05270 */
        /* <DEDUP_REMOVED lines=9> */
.L_x_40:
[----:B------:R4:W5:Y:S02]  /*1d80*/  LDG.E R0, desc[UR36][R16.64+0x4] ;  /* 0x0000042410007981 */ /* 0x000964000c1e1900 */
.L_x_39:
[----:B------:R-:W-:Y:S05]  /*1d90*/  BSYNC.RECONVERGENT B6 ;  /* 0x0000000000067941 */ /* 0x000fea0003800200 */
.L_x_38:
[----:B-----5:R-:W-:Y:S01]  /*1da0*/  ISETP.NE.AND P0, PT, R0, 0x1, PT ;  /* 0x000000010000780c */ /* 0x020fe20003f05270 */
[----:B------:R-:W-:-:S12]  /*1db0*/  BSSY.RECONVERGENT B6, `(.L_x_41) ;  /* 0x000000a000067945 */ /* 0x000fd80003800200 */
[----:B------:R-:W-:Y:S05]  /*1dc0*/  @P0 BRA `(.L_x_42) ;  /* 0x0000000000200947 */ /* 0x000fea0003800000 */
[----:B------:R-:W-:Y:S01]  /*1dd0*/  MOV R0, 0x58 ;  /* 0x0000005800007802 */ /* 0x000fe20000000f00 */
[----:B------:R-:W5:Y:S01]  /*1de0*/  LDCU.64 UR4, c[0x4][0x50] ;  /* 0x01000a00ff0477ac */ /* 0x000f620008000a00 */
[----:B------:R-:W-:Y:S02]  /*1df0*/  CS2R R6, SRZ ;  /* 0x0000000000067805 */ /* 0x000fe4000001ff00 */
[----:B------:R0:W0:Y:S01]  /*1e00*/  LDC.64 R2, c[0x4][R0] ;  /* 0x0100000000027b82 */ /* 0x0000220000000a00 */
[----:B-----5:R-:W-:Y:S02]  /*1e10*/  IMAD.U32 R4, RZ, RZ, UR4 ;  /* 0x00000004ff047e24 */ /* 0x020fe4000f8e00ff */
[----:B------:R-:W-:-:S07]  /*1e20*/  IMAD.U32 R5, RZ, RZ, UR5 ;  /* 0x00000005ff057e24 */ /* 0x000fce000f8e00ff */
[----:B------:R-:W-:-:S07]  /*1e30*/  LEPC R20, `(.L_x_42) ;  /* 0x000000001014794e */ /* 0x000fce0000000000 */
[----:B01234-:R-:W-:Y:S05]  /*1e40*/  CALL.ABS.NOINC R2 ;  /* 0x0000000002007343 */ /* 0x01ffea0003c00000 */
.L_x_42:
[----:B------:R-:W-:Y:S05]  /*1e50*/  BSYNC.RECONVERGENT B6 ;  /* 0x0000000000067941 */ /* 0x000fea0003800200 */
.L_x_41:
[----:B------:R-:W-:Y:S01]  /*1e60*/  VIADD R19, R19, 0x4 ;  /* 0x0000000413137836 */ /* 0x000fe20000000000 */
[----:B-1234-:R-:W-:-:S04]  /*1e70*/  IADD3 R16, P1, PT, R16, 0x10, RZ ;  /* 0x0000001010107810 */ /* 0x01efc80007f3e0ff */
[----:B------:R-:W-:Y:S02]  /*1e80*/  ISETP.NE.AND P0, PT, R19, R18, PT ;  /* 0x000000121300720c */ /* 0x000fe40003f05270 */
[----:B------:R-:W-:-:S11]  /*1e90*/  IADD3.X R17, PT, PT, RZ, R17, RZ, P1, !PT ;  /* 0x00000011ff117210 */ /* 0x000fd60000ffe4ff */
[----:B------:R-:W-:Y:S05]  /*1ea0*/  @P0 BRA `(.L_x_43) ;  /* 0xfffffff000140947 */ /* 0x000fea000383ffff */
[----:B------:R-:W-:Y:S05]  /*1eb0*/  BSYNC.RECONVERGENT B7 ;  /* 0x0000000000077941 */ /* 0x000fea0003800200 */
.L_x_14:
[----:B------:R-:W-:-:S09]  /*1ec0*/  UISETP.NE.AND UP0, UPT, UR39, URZ, UPT ;  /* 0x000000ff2700728c */ /* 0x000fd2000bf05270 */
[----:B------:R-:W-:Y:S05]  /*1ed0*/  BRA.U !UP0, `(.L_x_9) ;  /* 0x0000000908c07547 */ /* 0x000fea000b800000 */
[----:B------:R-:W-:-:S09]  /*1ee0*/  UISETP.NE.AND UP0, UPT, UR39, 0x1, UPT ;  /* 0x000000012700788c */ /* 0x000fd2000bf05270 */
[----:B------:R-:W-:Y:S05]  /*1ef0*/  BRA.U !UP0, `(.L_x_44) ;  /* 0x0000000508c87547 */ /* 0x000fea000b800000 */
[----:B-12---:R-:W1:Y:S01]  /*1f00*/  LDC R8, c[0x0][0x398] ;  /* 0x0000e600ff087b82 */ /* 0x006e620000000800 */
[----:B---3--:R-:W-:Y:S01]  /*1f10*/  IMAD.MOV.U32 R2, RZ, RZ, RZ ;  /* 0x000000ffff027224 */ /* 0x008fe200078e00ff */
[----:B------:R-:W-:Y:S02]  /*1f20*/  ISETP.GE.AND P1, PT, R18, RZ, PT ;  /* 0x000000ff1200720c */ /* 0x000fe40003f26270 */
[----:B-1----:R-:W-:Y:S02]  /*1f30*/  IABS R5, R8 ;  /* 0x0000000800057213 */ /* 0x002fe40000000000 */
[----:B------:R-:W-:Y:S02]  /*1f40*/  ISETP.NE.AND P2, PT, R8, RZ, PT ;  /* 0x000000ff0800720c */ /* 0x000fe40003f45270 */
[----:B------:R-:W1:Y:S08]  /*1f50*/  I2F.RP R4, R5 ;  /* 0x0000000500047306 */ /* 0x000e700000209400 */
[----:B-1----:R-:W1:Y:S02]  /*1f60*/  MUFU.RCP R4, R4 ;  /* 0x0000000400047308 */ /* 0x002e640000001000 */
[----:B-1----:R-:W-:-:S06]  /*1f70*/  VIADD R6, R4, 0xffffffe ;  /* 0x0ffffffe04067836 */ /* 0x002fcc0000000000 */
[----:B------:R-:W1:Y:S02]  /*1f80*/  F2I.FTZ.U32.TRUNC.NTZ R3, R6 ;  /* 0x0000000600037305 */ /* 0x000e64000021f000 */
[----:B-1----:R-:W-:-:S04]  /*1f90*/  IMAD.MOV R0, RZ, RZ, -R3 ;  /* 0x000000ffff007224 */ /* 0x002fc800078e0a03 */
[----:B------:R-:W-:Y:S01]  /*1fa0*/  IMAD R7, R0, R5, RZ ;  /* 0x0000000500077224 */ /* 0x000fe200078e02ff */
[----:B------:R-:W-:-:S03]  /*1fb0*/  IABS R0, R18 ;  /* 0x0000001200007213 */ /* 0x000fc60000000000 */
[----:B------:R-:W-:-:S04]  /*1fc0*/  IMAD.HI.U32 R7, R3, R7, R2 ;  /* 0x0000000703077227 */ /* 0x000fc800078e0002 */
[----:B------:R-:W-:-:S04]  /*1fd0*/  IMAD.MOV.U32 R2, RZ, RZ, R0 ;  /* 0x000000ffff027224 */ /* 0x000fc800078e0000 */
[----:B------:R-:W-:-:S04]  /*1fe0*/  IMAD.HI.U32 R0, R7, R2, RZ ;  /* 0x0000000207007227 */ /* 0x000fc800078e00ff */
[----:B------:R-:W-:-:S04]  /*1ff0*/  IMAD.MOV R3, RZ, RZ, -R0 ;  /* 0x000000ffff037224 */ /* 0x000fc800078e0a00 */
[----:B------:R-:W-:-:S05]  /*2000*/  IMAD R0, R5, R3, R2 ;  /* 0x0000000305007224 */ /* 0x000fca00078e0202 */
[----:B------:R-:W-:-:S13]  /*2010*/  ISETP.GT.U32.AND P0, PT, R5, R0, PT ;  /* 0x000000000500720c */ /* 0x000fda0003f04070 */
[----:B------:R-:W-:-:S04]  /*2020*/  @!P0 IADD3 R0, PT, PT, R0, -R5, RZ ;  /* 0x8000000500008210 */ /* 0x000fc80007ffe0ff */
        /* <DEDUP_REMOVED lines=14> */
.L_x_45:
[----:B------:R-:W1:Y:S02]  /*2110*/  LDC.64 R16, c[0x0][0x390] ;  /* 0x0000e400ff107b82 */ /* 0x000e640000000a00 */
[----:B-1----:R-:W-:-:S05]  /*2120*/  IMAD.WIDE.U32 R16, R18, 0x4, R16 ;  /* 0x0000000412107825 */ /* 0x002fca00078e0010 */
[----:B------:R-:W2:Y:S02]  /*2130*/  LDG.E R0, desc[UR36][R16.64] ;  /* 0x0000002410007981 */ /* 0x000ea4000c1e1900 */
        /* <DEDUP_REMOVED lines=10> */
.L_x_47:
[----:B------:R1:W5:Y:S02]  /*21e0*/  LDG.E R0, desc[UR36][R16.64] ;  /* 0x0000002410007981 */ /* 0x000364000c1e1900 */
.L_x_46:
[----:B-----5:R-:W-:-:S13]  /*21f0*/  ISETP.NE.AND P0, PT, R0, 0x1, PT ;  /* 0x000000010000780c */ /* 0x020fda0003f05270 */
        /* <DEDUP_REMOVED lines=9> */
.L_x_48:
[----:B------:R-:W2:Y:S01]  /*2290*/  LDC R9, c[0x0][0x398] ;  /* 0x0000e600ff097b82 */ /* 0x000ea20000000800 */
[----:B------:R-:W-:-:S05]  /*22a0*/  VIADD R0, R18, 0x1 ;  /* 0x0000000112007836 */ /* 0x000fca0000000000 */
[----:B------:R-:W-:Y:S02]  /*22b0*/  IABS R8, R0 ;  /* 0x0000000000087213 */ /* 0x000fe40000000000 */
[----:B------:R-:W-:Y:S02]  /*22c0*/  ISETP.GE.AND P1, PT, R0, RZ, PT ;  /* 0x000000ff0000720c */ /* 0x000fe40003f26270 */
[----:B--2---:R-:W-:Y:S02]  /*22d0*/  IABS R5, R9 ;  /* 0x0000000900057213 */ /* 0x004fe40000000000 */
[----:B------:R-:W-:Y:S02]  /*22e0*/  ISETP.NE.AND P2, PT, R9, RZ, PT ;  /* 0x000000ff0900720c */ /* 0x000fe40003f45270 */
[----:B------:R-:W2:Y:S08]  /*22f0*/  I2F.RP R4, R5 ;  /* 0x0000000500047306 */ /* 0x000eb00000209400 */
[----:B--2---:R-:W2:Y:S02]  /*2300*/  MUFU.RCP R4, R4 ;  /* 0x0000000400047308 */ /* 0x004ea40000001000 */
[----:B--2---:R-:W-:-:S06]  /*2310*/  VIADD R6, R4, 0xffffffe ;  /* 0x0ffffffe04067836 */ /* 0x004fcc0000000000 */
[----:B------:R-:W2:Y:S02]  /*2320*/  F2I.FTZ.U32.TRUNC.NTZ R3, R6 ;  /* 0x0000000600037305 */ /* 0x000ea4000021f000 */
[----:B--2---:R-:W-:-:S04]  /*2330*/  IMAD.MOV R2, RZ, RZ, -R3 ;  /* 0x000000ffff027224 */ /* 0x004fc800078e0a03 */
        /* <DEDUP_REMOVED lines=23> */
.L_x_49:
[----:B------:R-:W2:Y:S02]  /*24b0*/  LDG.E R0, desc[UR36][R16.64+0x4] ;  /* 0x0000042410007981 */ /* 0x000ea4000c1e1900 */
[----:B--2---:R-:W-:-:S13]  /*24c0*/  ISETP.NE.AND P0, PT, R0, RZ, PT ;  /* 0x000000ff0000720c */ /* 0x004fda0003f05270 */
        /* <DEDUP_REMOVED lines=9> */
.L_x_51:
[----:B------:R2:W5:Y:S02]  /*2560*/  LDG.E R0, desc[UR36][R16.64+0x4] ;  /* 0x0000042410007981 */ /* 0x000564000c1e1900 */
.L_x_50:
[----:B-----5:R-:W-:-:S13]  /*2570*/  ISETP.NE.AND P0, PT, R0, 0x1, PT ;  /* 0x000000010000780c */ /* 0x020fda0003f05270 */
        /* <DEDUP_REMOVED lines=9> */
.L_x_52:
[----:B------:R-:W-:-:S07]  /*2610*/  IADD3 R18, PT, PT, R18, 0x2, RZ ;  /* 0x0000000212127810 */ /* 0x000fce0007ffe0ff */
.L_x_44:
[----:B------:R-:W-:-:S04]  /*2620*/  ULOP3.LUT UR4, UR38, 0x1, URZ, 0xc0, !UPT ;  /* 0x0000000126047892 */ /* 0x000fc8000f8ec0ff */
[----:B------:R-:W-:-:S09]  /*2630*/  UISETP.NE.U32.AND UP0, UPT, UR4, 0x1, UPT ;  /* 0x000000010400788c */ /* 0x000fd2000bf05070 */
[----:B------:R-:W-:Y:S05]  /*2640*/  BRA.U UP0, `(.L_x_9) ;  /* 0x0000000100e47547 */ /* 0x000fea000b800000 */
        /* <DEDUP_REMOVED lines=33> */
.L_x_53:
        /* <DEDUP_REMOVED lines=13> */
.L_x_55:
[----:B------:R1:W5:Y:S02]  /*2930*/  LDG.E R0, desc[UR36][R16.64] ;  /* 0x0000002410007981 */ /* 0x000364000c1e1900 */
.L_x_54:
        /* <DEDUP_REMOVED lines=10> */
.L_x_9:
[----:B------:R-:W-:Y:S01]  /*29e0*/  MOV R0, 0x58 ;  /* 0x0000005800007802 */ /* 0x000fe20000000f00 */
[----:B------:R-:W4:Y:S01]  /*29f0*/  LDCU.64 UR4, c[0x4][0x40] ;  /* 0x01000800ff0477ac */ /* 0x000f220008000a00 */
[----:B-123--:R-:W-:Y:S02]  /*2a00*/  CS2R R6, SRZ ;  /* 0x0000000000067805 */ /* 0x00efe4000001ff00 */
[----:B------:R1:W2:Y:S01]  /*2a10*/  LDC.64 R2, c[0x4][R0] ;  /* 0x0100000000027b82 */ /* 0x0002a20000000a00 */
[----:B----4-:R-:W-:Y:S02]  /*2a20*/  IMAD.U32 R4, RZ, RZ, UR4 ;  /* 0x00000004ff047e24 */ /* 0x010fe4000f8e00ff */
[----:B-1----:R-:W-:-:S07]  /*2a30*/  IMAD.U32 R5, RZ, RZ, UR5 ;  /* 0x00000005ff057e24 */ /* 0x002fce000f8e00ff */
[----:B------:R-:W-:-:S07]  /*2a40*/  LEPC R20, `(.L_x_56) ;  /* 0x000000001014794e */ /* 0x000fce0000000000 */
[----:B0-2---:R-:W-:Y:S05]  /*2a50*/  CALL.ABS.NOINC R2 ;  /* 0x0000000002007343 */ /* 0x005fea0003c00000 */
.L_x_56:
[----:B------:R-:W-:Y:S05]  /*2a60*/  EXIT ;  /* 0x000000000000794d */ /* 0x000fea0003800000 */
.L_x_57:
        /* <DEDUP_REMOVED lines=9> */
.L_x_59:


//--------------------- .nv.global.init           --------------------------
	.section	.nv.global.init,"aw",@progbits
	.align	4
.nv.global.init:
	.type		mrg32k3aM1SubSeq,@object
	.size		mrg32k3aM1SubSeq,(mrg32k3aM2SubSeq - mrg32k3aM1SubSeq)
mrg32k3aM1SubSeq:
        /*0000*/ 	.byte	0x0b, 0xcc, 0xee, 0x04, 0x73, 0x29, 0x8b, 0x6f, 0xf6, 0x53, 0x03, 0xf6, 0x23, 0xf6, 0xea, 0xda
        /* <DEDUP_REMOVED lines=125> */
	.type		mrg32k3aM2SubSeq,@object
	.size		mrg32k3aM2SubSeq,(mrg32k3aM1 - mrg32k3aM2SubSeq)
mrg32k3aM2SubSeq:
        /* <DEDUP_REMOVED lines=126> */
	.type		mrg32k3aM1,@object
	.size		mrg32k3aM1,(mrg32k3aM1Seq - mrg32k3aM1)
mrg32k3aM1:
        /* <DEDUP_REMOVED lines=144> */
	.type		mrg32k3aM1Seq,@object
	.size		mrg32k3aM1Seq,(mrg32k3aM2 - mrg32k3aM1Seq)
mrg32k3aM1Seq:
        /* <DEDUP_REMOVED lines=144> */
	.type		mrg32k3aM2,@object
	.size		mrg32k3aM2,(mrg32k3aM2Seq - mrg32k3aM2)
mrg32k3aM2:
        /* <DEDUP_REMOVED lines=144> */
	.type		mrg32k3aM2Seq,@object
	.size		mrg32k3aM2Seq,(precalc_xorwow_matrix - mrg32k3aM2Seq)
mrg32k3aM2Seq:
        /* <DEDUP_REMOVED lines=144> */
	.type		precalc_xorwow_matrix,@object
	.size		precalc_xorwow_matrix,(precalc_xorwow_offset_matrix - precalc_xorwow_matrix)
precalc_xorwow_matrix:
        /* <DEDUP_REMOVED lines=6400> */
	.type		precalc_xorwow_offset_matrix,@object
	.size		precalc_xorwow_offset_matrix,($str$2 - precalc_xorwow_offset_matrix)
precalc_xorwow_offset_matrix:
        /* <DEDUP_REMOVED lines=6400> */
	.type		$str$2,@object
	.size		$str$2,($str - $str$2)
$str$2:
        /*353c0*/ 	.byte	0x40, 0x00
	.type		$str,@object
	.size		$str,($str$1 - $str)
$str:
        /*353c2*/ 	.byte	0x0a, 0x00
	.type		$str$1,@object
	.size		$str$1,(.L_10 - $str$1)
$str$1:
        /*353c4*/ 	.byte	0x2e, 0x00
.L_10:


//--------------------- .nv.shared.reserved.0     --------------------------
	.section	.nv.shared.reserved.0,"aw",@nobits
	.weak		__nv_reservedSMEM_offset_0_alias
	.size		__nv_reservedSMEM_offset_0_alias, 0, 64
	.other		__nv_reservedSMEM_offset_0_alias,@"STO_CUDA_RESERVED_SHARED STV_DEFAULT"
__nv_reservedSMEM_offset_0_alias:
	.zero		0
	.zero		64


//--------------------- .nv.constant0._Z16setup_rnd_kernelP17curandStateXORWOWm --------------------------
	.section	.nv.constant0._Z16setup_rnd_kernelP17curandStateXORWOWm,"a",@progbits
	.sectionflags	@""
	.align	4
.nv.constant0._Z16setup_rnd_kernelP17curandStateXORWOWm:
	.zero		912


//--------------------- .nv.constant0._Z12generate_mapP17curandStateXORWOWiPiii --------------------------
	.section	.nv.constant0._Z12generate_mapP17curandStateXORWOWiPiii,"a",@progbits
	.sectionflags	@""
	.align	4
.nv.constant0._Z12generate_mapP17curandStateXORWOWiPiii:
	.zero		928


//--------------------- SYMBOLS --------------------------

	.type		.nv.reservedSmem.offset0,@object
	.size		.nv.reservedSmem.offset0,0x4
	.type		vprintf,@function
